//
// Generated by NVIDIA NVVM Compiler
//
// Compiler Build ID: CL-36424714
// Cuda compilation tools, release 13.0, V13.0.88
// Based on NVVM 20.0.0
//

.version 9.0
.target sm_100
.address_size 64

	// .globl	_Z6updatePfS_S_S_S_S_fffiPKfPb

.visible .entry _Z6updatePfS_S_S_S_S_fffiPKfPb(
	.param .u64 .ptr .align 1 _Z6updatePfS_S_S_S_S_fffiPKfPb_param_0,
	.param .u64 .ptr .align 1 _Z6updatePfS_S_S_S_S_fffiPKfPb_param_1,
	.param .u64 .ptr .align 1 _Z6updatePfS_S_S_S_S_fffiPKfPb_param_2,
	.param .u64 .ptr .align 1 _Z6updatePfS_S_S_S_S_fffiPKfPb_param_3,
	.param .u64 .ptr .align 1 _Z6updatePfS_S_S_S_S_fffiPKfPb_param_4,
	.param .u64 .ptr .align 1 _Z6updatePfS_S_S_S_S_fffiPKfPb_param_5,
	.param .f32 _Z6updatePfS_S_S_S_S_fffiPKfPb_param_6,
	.param .f32 _Z6updatePfS_S_S_S_S_fffiPKfPb_param_7,
	.param .f32 _Z6updatePfS_S_S_S_S_fffiPKfPb_param_8,
	.param .u32 _Z6updatePfS_S_S_S_S_fffiPKfPb_param_9,
	.param .u64 .ptr .align 1 _Z6updatePfS_S_S_S_S_fffiPKfPb_param_10,
	.param .u64 .ptr .align 1 _Z6updatePfS_S_S_S_S_fffiPKfPb_param_11
)
{
	.reg .pred 	%p<11>;
	.reg .b16 	%rs<2>;
	.reg .b32 	%r<7>;
	.reg .b32 	%f<51>;
	.reg .b64 	%rd<30>;

	ld.param.u64 	%rd4, [_Z6updatePfS_S_S_S_S_fffiPKfPb_param_1];
	ld.param.u64 	%rd6, [_Z6updatePfS_S_S_S_S_fffiPKfPb_param_3];
	ld.param.u64 	%rd7, [_Z6updatePfS_S_S_S_S_fffiPKfPb_param_4];
	ld.param.f32 	%f4, [_Z6updatePfS_S_S_S_S_fffiPKfPb_param_6];
	ld.param.f32 	%f5, [_Z6updatePfS_S_S_S_S_fffiPKfPb_param_7];
	ld.param.f32 	%f6, [_Z6updatePfS_S_S_S_S_fffiPKfPb_param_8];
	ld.param.u32 	%r2, [_Z6updatePfS_S_S_S_S_fffiPKfPb_param_9];
	ld.param.u64 	%rd9, [_Z6updatePfS_S_S_S_S_fffiPKfPb_param_10];
	ld.param.u64 	%rd10, [_Z6updatePfS_S_S_S_S_fffiPKfPb_param_11];
	mov.u32 	%r3, %ntid.x;
	mov.u32 	%r4, %ctaid.x;
	mov.u32 	%r5, %tid.x;
	mad.lo.s32 	%r1, %r3, %r4, %r5;
	setp.ge.s32 	%p1, %r1, %r2;
	@%p1 bra 	$L__BB0_9;
	ld.param.u64 	%rd29, [_Z6updatePfS_S_S_S_S_fffiPKfPb_param_5];
	ld.param.u64 	%rd28, [_Z6updatePfS_S_S_S_S_fffiPKfPb_param_2];
	ld.param.u64 	%rd27, [_Z6updatePfS_S_S_S_S_fffiPKfPb_param_0];
	cvta.to.global.u64 	%rd11, %rd7;
	cvta.to.global.u64 	%rd12, %rd29;
	cvta.to.global.u64 	%rd13, %rd27;
	cvta.to.global.u64 	%rd14, %rd4;
	cvta.to.global.u64 	%rd15, %rd28;
	cvta.to.global.u64 	%rd16, %rd6;
	cvta.to.global.u64 	%rd17, %rd9;
	cvta.to.global.u64 	%rd18, %rd10;
	cvt.s64.s32 	%rd19, %r1;
	mul.wide.s32 	%rd20, %r1, 4;
	add.s64 	%rd21, %rd11, %rd20;
	ld.global.f32 	%f7, [%rd21];
	add.f32 	%f8, %f4, %f7;
	st.global.f32 	[%rd21], %f8;
	add.s64 	%rd22, %rd12, %rd20;
	ld.global.f32 	%f9, [%rd22];
	add.f32 	%f10, %f5, %f9;
	st.global.f32 	[%rd22], %f10;
	add.s64 	%rd1, %rd13, %rd20;
	ld.global.f32 	%f11, [%rd1];
	add.s64 	%rd2, %rd14, %rd20;
	ld.global.f32 	%f12, [%rd2];
	add.s64 	%rd23, %rd15, %rd20;
	ld.global.f32 	%f13, [%rd23];
	sub.f32 	%f14, %f11, %f13;
	add.s64 	%rd24, %rd16, %rd20;
	ld.global.f32 	%f15, [%rd24];
	sub.f32 	%f16, %f12, %f15;
	add.f32 	%f17, %f11, %f14;
	ld.global.f32 	%f18, [%rd21];
	mul.f32 	%f19, %f14, 0f42200000;
	sub.f32 	%f20, %f18, %f19;
	mul.f32 	%f21, %f6, %f6;
	fma.rn.f32 	%f22, %f21, %f20, %f17;
	add.f32 	%f23, %f12, %f16;
	mul.f32 	%f24, %f16, 0f42200000;
	sub.f32 	%f25, %f10, %f24;
	fma.rn.f32 	%f26, %f21, %f25, %f23;
	sub.f32 	%f27, %f22, %f11;
	sub.f32 	%f28, %f26, %f12;
	add.s64 	%rd25, %rd17, %rd20;
	ld.global.f32 	%f29, [%rd25];
	add.s64 	%rd26, %rd18, %rd19;
	ld.global.u8 	%rs1, [%rd26];
	setp.eq.s16 	%p2, %rs1, 0;
	div.rn.f32 	%f30, %f29, 0f41200000;
	selp.f32 	%f31, %f29, %f30, %p2;
	setp.gt.f32 	%p3, %f27, %f31;
	add.f32 	%f32, %f11, %f31;
	selp.f32 	%f33, %f32, %f22, %p3;
	neg.f32 	%f34, %f31;
	setp.lt.f32 	%p4, %f27, %f34;
	sub.f32 	%f35, %f11, %f31;
	selp.f32 	%f36, %f35, %f33, %p4;
	setp.gt.f32 	%p5, %f28, %f31;
	add.f32 	%f37, %f12, %f31;
	selp.f32 	%f38, %f37, %f26, %p5;
	setp.lt.f32 	%p6, %f28, %f34;
	sub.f32 	%f39, %f12, %f31;
	selp.f32 	%f40, %f39, %f38, %p6;
	st.global.f32 	[%rd23], %f11;
	st.global.f32 	[%rd24], %f12;
	st.global.f32 	[%rd1], %f36;
	st.global.f32 	[%rd2], %f40;
	mov.b32 	%r6, 0;
	st.global.u32 	[%rd21], %r6;
	st.global.u32 	[%rd22], %r6;
	ld.global.f32 	%f1, [%rd1];
	ld.global.f32 	%f2, [%rd2];
	ld.global.f32 	%f3, [%rd25];
	sub.f32 	%f41, %f1, %f3;
	setp.geu.f32 	%p7, %f41, 0fBF800000;
	@%p7 bra 	$L__BB0_3;
	add.f32 	%f45, %f3, 0fBF800000;
	st.global.f32 	[%rd1], %f45;
	bra.uni 	$L__BB0_5;
$L__BB0_3:
	add.f32 	%f42, %f1, %f3;
	setp.leu.f32 	%p8, %f42, 0f3F800000;
	@%p8 bra 	$L__BB0_5;
	mov.f32 	%f43, 0f3F800000;
	sub.f32 	%f44, %f43, %f3;
	st.global.f32 	[%rd1], %f44;
$L__BB0_5:
	sub.f32 	%f46, %f2, %f3;
	setp.geu.f32 	%p9, %f46, 0fBF800000;
	@%p9 bra 	$L__BB0_7;
	add.f32 	%f50, %f3, 0fBF800000;
	st.global.f32 	[%rd2], %f50;
	bra.uni 	$L__BB0_9;
$L__BB0_7:
	add.f32 	%f47, %f2, %f3;
	setp.leu.f32 	%p10, %f47, 0f3F800000;
	@%p10 bra 	$L__BB0_9;
	mov.f32 	%f48, 0f3F800000;
	sub.f32 	%f49, %f48, %f3;
	st.global.f32 	[%rd2], %f49;
$L__BB0_9:
	ret;

}
	// .globl	_Z12solveContactPfS_S_S_S_iPb
.visible .entry _Z12solveContactPfS_S_S_S_iPb(
	.param .u64 .ptr .align 1 _Z12solveContactPfS_S_S_S_iPb_param_0,
	.param .u64 .ptr .align 1 _Z12solveContactPfS_S_S_S_iPb_param_1,
	.param .u64 .ptr .align 1 _Z12solveContactPfS_S_S_S_iPb_param_2,
	.param .u64 .ptr .align 1 _Z12solveContactPfS_S_S_S_iPb_param_3,
	.param .u64 .ptr .align 1 _Z12solveContactPfS_S_S_S_iPb_param_4,
	.param .u32 _Z12solveContactPfS_S_S_S_iPb_param_5,
	.param .u64 .ptr .align 1 _Z12solveContactPfS_S_S_S_iPb_param_6
)
{
	.reg .pred 	%p<7>;
	.reg .b16 	%rs<2>;
	.reg .b32 	%r<11>;
	.reg .b32 	%f<24>;
	.reg .b64 	%rd<26>;

	ld.param.u64 	%rd1, [_Z12solveContactPfS_S_S_S_iPb_param_0];
	ld.param.u64 	%rd2, [_Z12solveContactPfS_S_S_S_iPb_param_1];
	ld.param.u64 	%rd3, [_Z12solveContactPfS_S_S_S_iPb_param_2];
	ld.param.u64 	%rd4, [_Z12solveContactPfS_S_S_S_iPb_param_3];
	ld.param.u64 	%rd5, [_Z12solveContactPfS_S_S_S_iPb_param_4];
	ld.param.u32 	%r3, [_Z12solveContactPfS_S_S_S_iPb_param_5];
	ld.param.u64 	%rd6, [_Z12solveContactPfS_S_S_S_iPb_param_6];
	mov.u32 	%r4, %ntid.x;
	mov.u32 	%r5, %ctaid.x;
	mov.u32 	%r6, %tid.x;
	mad.lo.s32 	%r1, %r4, %r5, %r6;
	mov.u32 	%r7, %ntid.y;
	mov.u32 	%r8, %ctaid.y;
	mov.u32 	%r9, %tid.y;
	mad.lo.s32 	%r2, %r7, %r8, %r9;
	max.s32 	%r10, %r1, %r2;
	setp.ge.s32 	%p1, %r10, %r3;
	setp.eq.s32 	%p2, %r1, %r2;
	or.pred  	%p3, %p2, %p1;
	@%p3 bra 	$L__BB1_3;
	cvta.to.global.u64 	%rd7, %rd1;
	cvta.to.global.u64 	%rd8, %rd2;
	cvta.to.global.u64 	%rd9, %rd5;
	mul.wide.s32 	%rd10, %r1, 4;
	add.s64 	%rd11, %rd7, %rd10;
	ld.global.f32 	%f5, [%rd11];
	add.s64 	%rd12, %rd8, %rd10;
	ld.global.f32 	%f6, [%rd12];
	mul.wide.u32 	%rd13, %r2, 4;
	add.s64 	%rd14, %rd7, %rd13;
	ld.global.f32 	%f7, [%rd14];
	add.s64 	%rd15, %rd8, %rd13;
	ld.global.f32 	%f8, [%rd15];
	add.s64 	%rd16, %rd9, %rd10;
	ld.global.f32 	%f9, [%rd16];
	add.s64 	%rd17, %rd9, %rd13;
	ld.global.f32 	%f10, [%rd17];
	sub.f32 	%f1, %f7, %f5;
	sub.f32 	%f2, %f8, %f6;
	mul.f32 	%f11, %f2, %f2;
	fma.rn.f32 	%f12, %f1, %f1, %f11;
	setp.leu.f32 	%p4, %f12, 0f3727C5AC;
	add.f32 	%f4, %f9, %f10;
	mul.f32 	%f13, %f4, %f4;
	setp.geu.f32 	%p5, %f12, %f13;
	or.pred  	%p6, %p4, %p5;
	@%p6 bra 	$L__BB1_3;
	cvt.s64.s32 	%rd18, %r1;
	sqrt.rn.f32 	%f15, %f12;
	sub.f32 	%f16, %f4, %f15;
	div.rn.f32 	%f17, %f1, %f15;
	div.rn.f32 	%f18, %f2, %f15;
	cvta.to.global.u64 	%rd19, %rd3;
	add.s64 	%rd21, %rd19, %rd10;
	mul.f32 	%f19, %f16, 0fBF0CCCCD;
	mul.f32 	%f20, %f17, %f19;
	atom.global.add.f32 	%f21, [%rd21], %f20;
	cvta.to.global.u64 	%rd22, %rd4;
	add.s64 	%rd23, %rd22, %rd10;
	mul.f32 	%f22, %f18, %f19;
	atom.global.add.f32 	%f23, [%rd23], %f22;
	cvta.to.global.u64 	%rd24, %rd6;
	add.s64 	%rd25, %rd24, %rd18;
	mov.b16 	%rs1, 1;
	st.global.u8 	[%rd25], %rs1;
$L__BB1_3:
	ret;

}


// ===== COMPILED SASS (sm_100) =====

	.target	sm_100

	.elftype	@"ET_EXEC"


//--------------------- .note.nv.tkinfo           --------------------------
	.section	.note.nv.tkinfo,"",@"SHT_NOTE"
	.sectionflags	@"SHF_NOTE_NV_TKINFO"
	.tkinfo
        /*0018*/ 	.word	0x00000002
        /*0030*/ 	.string	""
        /*0030*/ 	.string	"ptxas"
        /*0030*/ 	.string	"Cuda compilation tools, release 13.0, V13.0.88"
        /*0030*/ 	.string	"Build cuda_13.0.r13.0/compiler.36424714_0"
        /*0030*/ 	.string	"-arch sm_100 -m 64 "



//--------------------- .note.nv.cuinfo           --------------------------
	.section	.note.nv.cuinfo,"",@"SHT_NOTE"
	.sectionflags	@"SHF_NOTE_NV_CUINFO"
        /*0018*/ 	.short	0x0002
        /*001a*/ 	.short	0x0064
        /*001c*/ 	.short	0x0082
	.zero		2


//--------------------- .nv.info                  --------------------------
	.section	.nv.info,"",@"SHT_CUDA_INFO"
	.align	4


	//----- nvinfo : EIATTR_REGCOUNT
	.align		4
        /*0000*/ 	.byte	0x04, 0x2f
        /*0002*/ 	.short	(.L_1 - .L_0)
	.align		4
.L_0:
        /*0004*/ 	.word	index@(_Z6updatePfS_S_S_S_S_fffiPKfPb)
        /*0008*/ 	.word	0x00000020


	//----- nvinfo : EIATTR_FRAME_SIZE
	.align		4
.L_1:
        /*000c*/ 	.byte	0x04, 0x11
        /*000e*/ 	.short	(.L_3 - .L_2)
	.align		4
.L_2:
        /*0010*/ 	.word	index@($__internal_2_$__cuda_sm3x_div_rn_noftz_f32_slowpath)
        /*0014*/ 	.word	0x00000000


	//----- nvinfo : EIATTR_FRAME_SIZE
	.align		4
.L_3:
        /*0018*/ 	.byte	0x04, 0x11
        /*001a*/ 	.short	(.L_5 - .L_4)
	.align		4
.L_4:
        /*001c*/ 	.word	index@(_Z6updatePfS_S_S_S_S_fffiPKfPb)
        /*0020*/ 	.word	0x00000000


	//----- nvinfo : EIATTR_REGCOUNT
	.align		4
.L_5:
        /*0024*/ 	.byte	0x04, 0x2f
        /*0026*/ 	.short	(.L_7 - .L_6)
	.align		4
.L_6:
        /*0028*/ 	.word	index@(_Z12solveContactPfS_S_S_S_iPb)
        /*002c*/ 	.word	0x00000015


	//----- nvinfo : EIATTR_FRAME_SIZE
	.align		4
.L_7:
        /*0030*/ 	.byte	0x04, 0x11
        /*0032*/ 	.short	(.L_9 - .L_8)
	.align		4
.L_8:
        /*0034*/ 	.word	index@($__internal_1_$__cuda_sm3x_div_rn_noftz_f32_slowpath)
        /*0038*/ 	.word	0x00000000


	//----- nvinfo : EIATTR_FRAME_SIZE
	.align		4
.L_9:
        /*003c*/ 	.byte	0x04, 0x11
        /*003e*/ 	.short	(.L_11 - .L_10)
	.align		4
.L_10:
        /*0040*/ 	.word	index@($__internal_0_$__cuda_sm20_sqrt_rn_f32_slowpath)
        /*0044*/ 	.word	0x00000000


	//----- nvinfo : EIATTR_FRAME_SIZE
	.align		4
.L_11:
        /*0048*/ 	.byte	0x04, 0x11
        /*004a*/ 	.short	(.L_13 - .L_12)
	.align		4
.L_12:
        /*004c*/ 	.word	index@(_Z12solveContactPfS_S_S_S_iPb)
        /*0050*/ 	.word	0x00000000


	//----- nvinfo : EIATTR_MIN_STACK_SIZE
	.align		4
.L_13:
        /*0054*/ 	.byte	0x04, 0x12
        /*0056*/ 	.short	(.L_15 - .L_14)
	.align		4
.L_14:
        /*0058*/ 	.word	index@(_Z12solveContactPfS_S_S_S_iPb)
        /*005c*/ 	.word	0x00000000


	//----- nvinfo : EIATTR_MIN_STACK_SIZE
	.align		4
.L_15:
        /*0060*/ 	.byte	0x04, 0x12
        /*0062*/ 	.short	(.L_17 - .L_16)
	.align		4
.L_16:
        /*0064*/ 	.word	index@(_Z6updatePfS_S_S_S_S_fffiPKfPb)
        /*0068*/ 	.word	0x00000000
.L_17:


//--------------------- .nv.compat                --------------------------
	.section	.nv.compat,"",@"SHT_CUDA_COMPAT_INFO"
	.align	4
        /*0000*/ 	.byte	0x02, 0x09, 0x00, 0x00, 0x02, 0x02, 0x01, 0x00, 0x02, 0x05, 0x05, 0x00, 0x03, 0x07, 0x01, 0x01
        /*0010*/ 	.byte	0x02, 0x03, 0x00, 0x00, 0x02, 0x06, 0x01, 0x00, 0x04, 0x0b, 0x08, 0x00, 0x01, 0x00, 0x00, 0x00
        /*0020*/ 	.byte	0x00, 0x00, 0x00, 0x00


//--------------------- .nv.info._Z12solveContactPfS_S_S_S_iPb --------------------------
	.section	.nv.info._Z12solveContactPfS_S_S_S_iPb,"",@"SHT_CUDA_INFO"
	.sectionflags	@""
	.align	4


	//----- nvinfo : EIATTR_CUDA_API_VERSION
	.align		4
        /*0000*/ 	.byte	0x04, 0x37
        /*0002*/ 	.short	(.L_19 - .L_18)
.L_18:
        /*0004*/ 	.word	0x00000082


	//----- nvinfo : EIATTR_KPARAM_INFO
	.align		4
.L_19:
        /*0008*/ 	.byte	0x04, 0x17
        /*000a*/ 	.short	(.L_21 - .L_20)
.L_20:
        /*000c*/ 	.word	0x00000000
        /*0010*/ 	.short	0x0006
        /*0012*/ 	.short	0x0030
        /*0014*/ 	.byte	0x00, 0xf5, 0x21, 0x00


	//----- nvinfo : EIATTR_KPARAM_INFO
	.align		4
.L_21:
        /*0018*/ 	.byte	0x04, 0x17
        /*001a*/ 	.short	(.L_23 - .L_22)
.L_22:
        /*001c*/ 	.word	0x00000000
        /*0020*/ 	.short	0x0005
        /*0022*/ 	.short	0x0028
        /*0024*/ 	.byte	0x00, 0xf0, 0x11, 0x00


	//----- nvinfo : EIATTR_KPARAM_INFO
	.align		4
.L_23:
        /*0028*/ 	.byte	0x04, 0x17
        /*002a*/ 	.short	(.L_25 - .L_24)
.L_24:
        /*002c*/ 	.word	0x00000000
        /*0030*/ 	.short	0x0004
        /*0032*/ 	.short	0x0020
        /*0034*/ 	.byte	0x00, 0xf5, 0x21, 0x00


	//----- nvinfo : EIATTR_KPARAM_INFO
	.align		4
.L_25:
        /*0038*/ 	.byte	0x04, 0x17
        /*003a*/ 	.short	(.L_27 - .L_26)
.L_26:
        /*003c*/ 	.word	0x00000000
        /*0040*/ 	.short	0x0003
        /*0042*/ 	.short	0x0018
        /*0044*/ 	.byte	0x00, 0xf5, 0x21, 0x00


	//----- nvinfo : EIATTR_KPARAM_INFO
	.align		4
.L_27:
        /*0048*/ 	.byte	0x04, 0x17
        /*004a*/ 	.short	(.L_29 - .L_28)
.L_28:
        /*004c*/ 	.word	0x00000000
        /*0050*/ 	.short	0x0002
        /*0052*/ 	.short	0x0010
        /*0054*/ 	.byte	0x00, 0xf5, 0x21, 0x00


	//----- nvinfo : EIATTR_KPARAM_INFO
	.align		4
.L_29:
        /*0058*/ 	.byte	0x04, 0x17
        /*005a*/ 	.short	(.L_31 - .L_30)
.L_30:
        /*005c*/ 	.word	0x00000000
        /*0060*/ 	.short	0x0001
        /*0062*/ 	.short	0x0008
        /*0064*/ 	.byte	0x00, 0xf5, 0x21, 0x00


	//----- nvinfo : EIATTR_KPARAM_INFO
	.align		4
.L_31:
        /*0068*/ 	.byte	0x04, 0x17
        /*006a*/ 	.short	(.L_33 - .L_32)
.L_32:
        /*006c*/ 	.word	0x00000000
        /*0070*/ 	.short	0x0000
        /*0072*/ 	.short	0x0000
        /*0074*/ 	.byte	0x00, 0xf5, 0x21, 0x00


	//----- nvinfo : EIATTR_SPARSE_MMA_MASK
	.align		4
.L_33:
        /*0078*/ 	.byte	0x03, 0x50
        /*007a*/ 	.short	0x0000


	//----- nvinfo : EIATTR_MAXREG_COUNT
	.align		4
        /*007c*/ 	.byte	0x03, 0x1b
        /*007e*/ 	.short	0x00ff


	//----- nvinfo : EIATTR_MERCURY_ISA_VERSION
	.align		4
        /*0080*/ 	.byte	0x03, 0x5f
        /*0082*/ 	.short	0x0101


	//----- nvinfo : EIATTR_VRC_CTA_INIT_COUNT
	.align		4
        /*0084*/ 	.byte	0x02, 0x4a
	.zero		1
	.zero		1


	//----- nvinfo : EIATTR_EXIT_INSTR_OFFSETS
	.align		4
        /*0088*/ 	.byte	0x04, 0x1c
        /*008a*/ 	.short	(.L_35 - .L_34)


	//   ....[0]....
.L_34:
        /*008c*/ 	.word	0x000000d0


	//   ....[1]....
        /*0090*/ 	.word	0x00000260


	//   ....[2]....
        /*0094*/ 	.word	0x00000600


	//----- nvinfo : EIATTR_CRS_STACK_SIZE
	.align		4
.L_35:
        /*0098*/ 	.byte	0x04, 0x1e
        /*009a*/ 	.short	(.L_37 - .L_36)
.L_36:
        /*009c*/ 	.word	0x00000000


	//----- nvinfo : EIATTR_CBANK_PARAM_SIZE
	.align		4
.L_37:
        /*00a0*/ 	.byte	0x03, 0x19
        /*00a2*/ 	.short	0x0038


	//----- nvinfo : EIATTR_PARAM_CBANK
	.align		4
        /*00a4*/ 	.byte	0x04, 0x0a
        /*00a6*/ 	.short	(.L_39 - .L_38)
	.align		4
.L_38:
        /*00a8*/ 	.word	index@(.nv.constant0._Z12solveContactPfS_S_S_S_iPb)
        /*00ac*/ 	.short	0x0380
        /*00ae*/ 	.short	0x0038


	//----- nvinfo : EIATTR_SW_WAR
	.align		4
.L_39:
        /*00b0*/ 	.byte	0x04, 0x36
        /*00b2*/ 	.short	(.L_41 - .L_40)
.L_40:
        /*00b4*/ 	.word	0x00000008
.L_41:


//--------------------- .nv.info._Z6updatePfS_S_S_S_S_fffiPKfPb --------------------------
	.section	.nv.info._Z6updatePfS_S_S_S_S_fffiPKfPb,"",@"SHT_CUDA_INFO"
	.sectionflags	@""
	.align	4


	//----- nvinfo : EIATTR_CUDA_API_VERSION
	.align		4
        /*0000*/ 	.byte	0x04, 0x37
        /*0002*/ 	.short	(.L_43 - .L_42)
.L_42:
        /*0004*/ 	.word	0x00000082


	//----- nvinfo : EIATTR_KPARAM_INFO
	.align		4
.L_43:
        /*0008*/ 	.byte	0x04, 0x17
        /*000a*/ 	.short	(.L_45 - .L_44)
.L_44:
        /*000c*/ 	.word	0x00000000
        /*0010*/ 	.short	0x000b
        /*0012*/ 	.short	0x0048
        /*0014*/ 	.byte	0x00, 0xf5, 0x21, 0x00


	//----- nvinfo : EIATTR_KPARAM_INFO
	.align		4
.L_45:
        /*0018*/ 	.byte	0x04, 0x17
        /*001a*/ 	.short	(.L_47 - .L_46)
.L_46:
        /*001c*/ 	.word	0x00000000
        /*0020*/ 	.short	0x000a
        /*0022*/ 	.short	0x0040
        /*0024*/ 	.byte	0x00, 0xf5, 0x21, 0x00


	//----- nvinfo : EIATTR_KPARAM_INFO
	.align		4
.L_47:
        /*0028*/ 	.byte	0x04, 0x17
        /*002a*/ 	.short	(.L_49 - .L_48)
.L_48:
        /*002c*/ 	.word	0x00000000
        /*0030*/ 	.short	0x0009
        /*0032*/ 	.short	0x003c
        /*0034*/ 	.byte	0x00, 0xf0, 0x11, 0x00


	//----- nvinfo : EIATTR_KPARAM_INFO
	.align		4
.L_49:
        /*0038*/ 	.byte	0x04, 0x17
        /*003a*/ 	.short	(.L_51 - .L_50)
.L_50:
        /*003c*/ 	.word	0x00000000
        /*0040*/ 	.short	0x0008
        /*0042*/ 	.short	0x0038
        /*0044*/ 	.byte	0x00, 0xf0, 0x11, 0x00


	//----- nvinfo : EIATTR_KPARAM_INFO
	.align		4
.L_51:
        /*0048*/ 	.byte	0x04, 0x17
        /*004a*/ 	.short	(.L_53 - .L_52)
.L_52:
        /*004c*/ 	.word	0x00000000
        /*0050*/ 	.short	0x0007
        /*0052*/ 	.short	0x0034
        /*0054*/ 	.byte	0x00, 0xf0, 0x11, 0x00


	//----- nvinfo : EIATTR_KPARAM_INFO
	.align		4
.L_53:
        /*0058*/ 	.byte	0x04, 0x17
        /*005a*/ 	.short	(.L_55 - .L_54)
.L_54:
        /*005c*/ 	.word	0x00000000
        /*0060*/ 	.short	0x0006
        /*0062*/ 	.short	0x0030
        /*0064*/ 	.byte	0x00, 0xf0, 0x11, 0x00


	//----- nvinfo : EIATTR_KPARAM_INFO
	.align		4
.L_55:
        /*0068*/ 	.byte	0x04, 0x17
        /*006a*/ 	.short	(.L_57 - .L_56)
.L_56:
        /*006c*/ 	.word	0x00000000
        /*0070*/ 	.short	0x0005
        /*0072*/ 	.short	0x0028
        /*0074*/ 	.byte	0x00, 0xf5, 0x21, 0x00


	//----- nvinfo : EIATTR_KPARAM_INFO
	.align		4
.L_57:
        /*0078*/ 	.byte	0x04, 0x17
        /*007a*/ 	.short	(.L_59 - .L_58)
.L_58:
        /*007c*/ 	.word	0x00000000
        /*0080*/ 	.short	0x0004
        /*0082*/ 	.short	0x0020
        /*0084*/ 	.byte	0x00, 0xf5, 0x21, 0x00


	//----- nvinfo : EIATTR_KPARAM_INFO
	.align		4
.L_59:
        /*0088*/ 	.byte	0x04, 0x17
        /*008a*/ 	.short	(.L_61 - .L_60)
.L_60:
        /*008c*/ 	.word	0x00000000
        /*0090*/ 	.short	0x0003
        /*0092*/ 	.short	0x0018
        /*0094*/ 	.byte	0x00, 0xf5, 0x21, 0x00


	//----- nvinfo : EIATTR_KPARAM_INFO
	.align		4
.L_61:
        /*0098*/ 	.byte	0x04, 0x17
        /*009a*/ 	.short	(.L_63 - .L_62)
.L_62:
        /*009c*/ 	.word	0x00000000
        /*00a0*/ 	.short	0x0002
        /*00a2*/ 	.short	0x0010
        /*00a4*/ 	.byte	0x00, 0xf5, 0x21, 0x00


	//----- nvinfo : EIATTR_KPARAM_INFO
	.align		4
.L_63:
        /*00a8*/ 	.byte	0x04, 0x17
        /*00aa*/ 	.short	(.L_65 - .L_64)
.L_64:
        /*00ac*/ 	.word	0x00000000
        /*00b0*/ 	.short	0x0001
        /*00b2*/ 	.short	0x0008
        /*00b4*/ 	.byte	0x00, 0xf5, 0x21, 0x00


	//----- nvinfo : EIATTR_KPARAM_INFO
	.align		4
.L_65:
        /*00b8*/ 	.byte	0x04, 0x17
        /*00ba*/ 	.short	(.L_67 - .L_66)
.L_66:
        /*00bc*/ 	.word	0x00000000
        /*00c0*/ 	.short	0x0000
        /*00c2*/ 	.short	0x0000
        /*00c4*/ 	.byte	0x00, 0xf5, 0x21, 0x00


	//----- nvinfo : EIATTR_SPARSE_MMA_MASK
	.align		4
.L_67:
        /*00c8*/ 	.byte	0x03, 0x50
        /*00ca*/ 	.short	0x0000


	//----- nvinfo : EIATTR_MAXREG_COUNT
	.align		4
        /*00cc*/ 	.byte	0x03, 0x1b
        /*00ce*/ 	.short	0x00ff


	//----- nvinfo : EIATTR_MERCURY_ISA_VERSION
	.align		4
        /*00d0*/ 	.byte	0x03, 0x5f
        /*00d2*/ 	.short	0x0101


	//----- nvinfo : EIATTR_VRC_CTA_INIT_COUNT
	.align		4
        /*00d4*/ 	.byte	0x02, 0x4a
	.zero		1
	.zero		1


	//----- nvinfo : EIATTR_EXIT_INSTR_OFFSETS
	.align		4
        /*00d8*/ 	.byte	0x04, 0x1c
        /*00da*/ 	.short	(.L_69 - .L_68)


	//   ....[0]....
.L_68:
        /*00dc*/ 	.word	0x00000070


	//   ....[1]....
        /*00e0*/ 	.word	0x00000640


	//   ....[2]....
        /*00e4*/ 	.word	0x00000670


	//   ....[3]....
        /*00e8*/ 	.word	0x000006a0


	//----- nvinfo : EIATTR_CRS_STACK_SIZE
	.align		4
.L_69:
        /*00ec*/ 	.byte	0x04, 0x1e
        /*00ee*/ 	.short	(.L_71 - .L_70)
.L_70:
        /*00f0*/ 	.word	0x00000000


	//----- nvinfo : EIATTR_CBANK_PARAM_SIZE
	.align		4
.L_71:
        /*00f4*/ 	.byte	0x03, 0x19
        /*00f6*/ 	.short	0x0050


	//----- nvinfo : EIATTR_PARAM_CBANK
	.align		4
        /*00f8*/ 	.byte	0x04, 0x0a
        /*00fa*/ 	.short	(.L_73 - .L_72)
	.align		4
.L_72:
        /*00fc*/ 	.word	index@(.nv.constant0._Z6updatePfS_S_S_S_S_fffiPKfPb)
        /*0100*/ 	.short	0x0380
        /*0102*/ 	.short	0x0050


	//----- nvinfo : EIATTR_SW_WAR
	.align		4
.L_73:
        /*0104*/ 	.byte	0x04, 0x36
        /*0106*/ 	.short	(.L_75 - .L_74)
.L_74:
        /*0108*/ 	.word	0x00000008
.L_75:


//--------------------- .nv.callgraph             --------------------------
	.section	.nv.callgraph,"",@"SHT_CUDA_CALLGRAPH"
	.align	4
	.sectionentsize	8
	.align		4
        /*0000*/ 	.word	0x00000000
	.align		4
        /*0004*/ 	.word	0xffffffff
	.align		4
        /*0008*/ 	.word	0x00000000
	.align		4
        /*000c*/ 	.word	0xfffffffe
	.align		4
        /*0010*/ 	.word	0x00000000
	.align		4
        /*0014*/ 	.word	0xfffffffd
	.align		4
        /*0018*/ 	.word	0x00000000
	.align		4
        /*001c*/ 	.word	0xfffffffc


//--------------------- .text._Z12solveContactPfS_S_S_S_iPb --------------------------
	.section	.text._Z12solveContactPfS_S_S_S_iPb,"ax",@progbits
	.align	128
        .global         _Z12solveContactPfS_S_S_S_iPb
        .type           _Z12solveContactPfS_S_S_S_iPb,@function
        .size           _Z12solveContactPfS_S_S_S_iPb,(.L_x_38 - _Z12solveContactPfS_S_S_S_iPb)
        .other          _Z12solveContactPfS_S_S_S_iPb,@"STO_CUDA_ENTRY STV_DEFAULT"
_Z12solveContactPfS_S_S_S_iPb:
.text._Z12solveContactPfS_S_S_S_iPb:
[----:B------:R-:W-:Y:S01]  /*0000*/  LDC R1, c[0x0][0x37c] ;  /* 0x0000df00ff017b82 */ /* 0x000fe20000000800 */
[----:B------:R-:W0:Y:S01]  /*0010*/  S2R R4, SR_CTAID.X ;  /* 0x0000000000047919 */ /* 0x000e220000002500 */
[----:B------:R-:W0:Y:S01]  /*0020*/  LDCU UR4, c[0x0][0x360] ;  /* 0x00006c00ff0477ac */ /* 0x000e220008000800 */
[----:B------:R-:W0:Y:S01]  /*0030*/  S2R R3, SR_TID.X ;  /* 0x0000000000037919 */ /* 0x000e220000002100 */
[----:B------:R-:W1:Y:S01]  /*0040*/  LDCU UR5, c[0x0][0x364] ;  /* 0x00006c80ff0577ac */ /* 0x000e620008000800 */
[----:B------:R-:W1:Y:S01]  /*0050*/  S2R R5, SR_CTAID.Y ;  /* 0x0000000000057919 */ /* 0x000e620000002600 */
[----:B------:R-:W2:Y:S01]  /*0060*/  LDCU UR6, c[0x0][0x3a8] ;  /* 0x00007500ff0677ac */ /* 0x000ea20008000800 */
[----:B------:R-:W1:Y:S01]  /*0070*/  S2R R0, SR_TID.Y ;  /* 0x0000000000007919 */ /* 0x000e620000002200 */
[----:B0-----:R-:W-:Y:S02]  /*0080*/  IMAD R4, R4, UR4, R3 ;  /* 0x0000000404047c24 */ /* 0x001fe4000f8e0203 */
[----:B-1----:R-:W-:-:S05]  /*0090*/  IMAD R5, R5, UR5, R0 ;  /* 0x0000000505057c24 */ /* 0x002fca000f8e0200 */
[----:B------:R-:W-:-:S04]  /*00a0*/  VIMNMX R0, PT, PT, R4, R5, !PT ;  /* 0x0000000504007248 */ /* 0x000fc80007fe0100 */
[----:B--2---:R-:W-:-:S04]  /*00b0*/  ISETP.GE.AND P0, PT, R0, UR6, PT ;  /* 0x0000000600007c0c */ /* 0x004fc8000bf06270 */
[----:B------:R-:W-:-:S13]  /*00c0*/  ISETP.EQ.OR P0, PT, R4, R5, P0 ;  /* 0x000000050400720c */ /* 0x000fda0000702670 */
[----:B------:R-:W-:Y:S05]  /*00d0*/  @P0 EXIT ;  /* 0x000000000000094d */ /* 0x000fea0003800000 */
[----:B------:R-:W0:Y:S01]  /*00e0*/  LDC.64 R12, c[0x0][0x388] ;  /* 0x0000e200ff0c7b82 */ /* 0x000e220000000a00 */
[----:B------:R-:W1:Y:S07]  /*00f0*/  LDCU.64 UR4, c[0x0][0x358] ;  /* 0x00006b00ff0477ac */ /* 0x000e6e0008000a00 */
[----:B------:R-:W2:Y:S08]  /*0100*/  LDC.64 R10, c[0x0][0x380] ;  /* 0x0000e000ff0a7b82 */ /* 0x000eb00000000a00 */
[----:B------:R-:W3:Y:S01]  /*0110*/  LDC.64 R16, c[0x0][0x3a0] ;  /* 0x0000e800ff107b82 */ /* 0x000ee20000000a00 */
[----:B0-----:R-:W-:-:S04]  /*0120*/  IMAD.WIDE R8, R4, 0x4, R12 ;  /* 0x0000000404087825 */ /* 0x001fc800078e020c */
[C---:B------:R-:W-:Y:S01]  /*0130*/  IMAD.WIDE.U32 R12, R5.reuse, 0x4, R12 ;  /* 0x00000004050c7825 */ /* 0x040fe200078e000c */
[----:B-1----:R-:W4:Y:S03]  /*0140*/  LDG.E R0, desc[UR4][R8.64] ;  /* 0x0000000408007981 */ /* 0x002f26000c1e1900 */
[C-C-:B--2---:R-:W-:Y:S02]  /*0150*/  IMAD.WIDE R2, R4.reuse, 0x4, R10.reuse ;  /* 0x0000000404027825 */ /* 0x144fe400078e020a */
[----:B------:R-:W4:Y:S02]  /*0160*/  LDG.E R13, desc[UR4][R12.64] ;  /* 0x000000040c0d7981 */ /* 0x000f24000c1e1900 */
[----:B------:R-:W-:Y:S02]  /*0170*/  IMAD.WIDE.U32 R10, R5, 0x4, R10 ;  /* 0x00000004050a7825 */ /* 0x000fe400078e000a */
[----:B------:R0:W2:Y:S02]  /*0180*/  LDG.E R2, desc[UR4][R2.64] ;  /* 0x0000000402027981 */ /* 0x0000a4000c1e1900 */
[----:B---3--:R-:W-:-:S02]  /*0190*/  IMAD.WIDE R14, R4, 0x4, R16 ;  /* 0x00000004040e7825 */ /* 0x008fc400078e0210 */
[----:B------:R-:W2:Y:S02]  /*01a0*/  LDG.E R11, desc[UR4][R10.64] ;  /* 0x000000040a0b7981 */ /* 0x000ea4000c1e1900 */
[----:B------:R-:W-:Y:S02]  /*01b0*/  IMAD.WIDE.U32 R16, R5, 0x4, R16 ;  /* 0x0000000405107825 */ /* 0x000fe400078e0010 */
[----:B------:R-:W3:Y:S04]  /*01c0*/  LDG.E R6, desc[UR4][R14.64] ;  /* 0x000000040e067981 */ /* 0x000ee8000c1e1900 */
[----:B------:R-:W3:Y:S01]  /*01d0*/  LDG.E R17, desc[UR4][R16.64] ;  /* 0x0000000410117981 */ /* 0x000ee2000c1e1900 */
[----:B----4-:R-:W-:-:S04]  /*01e0*/  FADD R0, -R0, R13 ;  /* 0x0000000d00007221 */ /* 0x010fc80000000100 */
[----:B0-----:R-:W-:Y:S01]  /*01f0*/  FMUL R3, R0, R0 ;  /* 0x0000000000037220 */ /* 0x001fe20000400000 */
[----:B--2---:R-:W-:-:S04]  /*0200*/  FADD R2, -R2, R11 ;  /* 0x0000000b02027221 */ /* 0x004fc80000000100 */
[----:B------:R-:W-:Y:S01]  /*0210*/  FFMA R3, R2, R2, R3 ;  /* 0x0000000202037223 */ /* 0x000fe20000000003 */
[----:B---3--:R-:W-:-:S04]  /*0220*/  FADD R6, R6, R17 ;  /* 0x0000001106067221 */ /* 0x008fc80000000000 */
[----:B------:R-:W-:-:S05]  /*0230*/  FMUL R18, R6, R6 ;  /* 0x0000000606127220 */ /* 0x000fca0000400000 */
[----:B------:R-:W-:-:S04]  /*0240*/  FSETP.GEU.AND P0, PT, R3, R18, PT ;  /* 0x000000120300720b */ /* 0x000fc80003f0e000 */
[----:B------:R-:W-:-:S13]  /*0250*/  FSETP.LEU.OR P0, PT, R3, 9.9999997473787516356e-06, P0 ;  /* 0x3727c5ac0300780b */ /* 0x000fda000070b400 */
[----:B------:R-:W-:Y:S05]  /*0260*/  @P0 EXIT ;  /* 0x000000000000094d */ /* 0x000fea0003800000 */
[----:B------:R-:W-:Y:S01]  /*0270*/  VIADD R5, R3, 0xf3000000 ;  /* 0xf300000003057836 */ /* 0x000fe20000000000 */
[----:B------:R0:W1:Y:S01]  /*0280*/  MUFU.RSQ R8, R3 ;  /* 0x0000000300087308 */ /* 0x0000620000001400 */
[----:B------:R-:W-:Y:S03]  /*0290*/  BSSY.RECONVERGENT B0, `(.L_x_0) ;  /* 0x000000b000007945 */ /* 0x000fe60003800200 */
[----:B------:R-:W-:-:S13]  /*02a0*/  ISETP.GT.U32.AND P0, PT, R5, 0x727fffff, PT ;  /* 0x727fffff0500780c */ /* 0x000fda0003f04070 */
[----:B01----:R-:W-:Y:S05]  /*02b0*/  @!P0 BRA `(.L_x_1) ;  /* 0x0000000000108947 */ /* 0x003fea0003800000 */
[----:B------:R-:W-:-:S07]  /*02c0*/  MOV R11, 0x2e0 ;  /* 0x000002e0000b7802 */ /* 0x000fce0000000f00 */
[----:B------:R-:W-:Y:S05]  /*02d0*/  CALL.REL.NOINC `($__internal_0_$__cuda_sm20_sqrt_rn_f32_slowpath) ;  /* 0x0000000000cc7944 */ /* 0x000fea0003c00000 */
[----:B------:R-:W-:Y:S01]  /*02e0*/  IMAD.MOV.U32 R3, RZ, RZ, R5 ;  /* 0x000000ffff037224 */ /* 0x000fe200078e0005 */
[----:B------:R-:W-:Y:S06]  /*02f0*/  BRA `(.L_x_2) ;  /* 0x0000000000107947 */ /* 0x000fec0003800000 */
.L_x_1:
[----:B------:R-:W-:Y:S01]  /*0300*/  FMUL.FTZ R10, R3, R8 ;  /* 0x00000008030a7220 */ /* 0x000fe20000410000 */
[----:B------:R-:W-:-:S03]  /*0310*/  FMUL.FTZ R8, R8, 0.5 ;  /* 0x3f00000008087820 */ /* 0x000fc60000410000 */
[----:B------:R-:W-:-:S04]  /*0320*/  FFMA R3, -R10, R10, R3 ;  /* 0x0000000a0a037223 */ /* 0x000fc80000000103 */
[----:B------:R-:W-:-:S07]  /*0330*/  FFMA R3, R3, R8, R10 ;  /* 0x0000000803037223 */ /* 0x000fce000000000a */
.L_x_2:
[----:B------:R-:W-:Y:S05]  /*0340*/  BSYNC.RECONVERGENT B0 ;  /* 0x0000000000007941 */ /* 0x000fea0003800200 */
.L_x_0:
[----:B------:R-:W0:Y:S01]  /*0350*/  MUFU.RCP R8, R3 ;  /* 0x0000000300087308 */ /* 0x000e220000001000 */
[----:B------:R-:W-:Y:S07]  /*0360*/  BSSY.RECONVERGENT B0, `(.L_x_3) ;  /* 0x000000c000007945 */ /* 0x000fee0003800200 */
[----:B------:R-:W1:Y:S01]  /*0370*/  FCHK P0, R2, R3 ;  /* 0x0000000302007302 */ /* 0x000e620000000000 */
[----:B0-----:R-:W-:-:S04]  /*0380*/  FFMA R5, R8, -R3, 1 ;  /* 0x3f80000008057423 */ /* 0x001fc80000000803 */
[----:B------:R-:W-:Y:S01]  /*0390*/  FFMA R7, R8, R5, R8 ;  /* 0x0000000508077223 */ /* 0x000fe20000000008 */
[----:B------:R-:W-:-:S03]  /*03a0*/  FADD R5, R6, -R3 ;  /* 0x8000000306057221 */ /* 0x000fc60000000000 */
[----:B------:R-:W-:-:S04]  /*03b0*/  FFMA R8, R2, R7, RZ ;  /* 0x0000000702087223 */ /* 0x000fc800000000ff */
[----:B------:R-:W-:-:S04]  /*03c0*/  FFMA R9, R8, -R3, R2 ;  /* 0x8000000308097223 */ /* 0x000fc80000000002 */
[----:B------:R-:W-:Y:S01]  /*03d0*/  FFMA R6, R7, R9, R8 ;  /* 0x0000000907067223 */ /* 0x000fe20000000008 */
[----:B-1----:R-:W-:Y:S06]  /*03e0*/  @!P0 BRA `(.L_x_4) ;  /* 0x00000000000c8947 */ /* 0x002fec0003800000 */
[----:B------:R-:W-:-:S07]  /*03f0*/  MOV R8, 0x410 ;  /* 0x0000041000087802 */ /* 0x000fce0000000f00 */
[----:B------:R-:W-:Y:S05]  /*0400*/  CALL.REL.NOINC `($__internal_1_$__cuda_sm3x_div_rn_noftz_f32_slowpath) ;  /* 0x0000000000d87944 */ /* 0x000fea0003c00000 */
[----:B------:R-:W-:-:S07]  /*0410*/  MOV R6, R2 ;  /* 0x0000000200067202 */ /* 0x000fce0000000f00 */
.L_x_4:
[----:B------:R-:W-:Y:S05]  /*0420*/  BSYNC.RECONVERGENT B0 ;  /* 0x0000000000007941 */ /* 0x000fea0003800200 */
.L_x_3:
[----:B------:R-:W0:Y:S01]  /*0430*/  MUFU.RCP R2, R3 ;  /* 0x0000000300027308 */ /* 0x000e220000001000 */
[----:B------:R-:W-:Y:S07]  /*0440*/  BSSY.RECONVERGENT B0, `(.L_x_5) ;  /* 0x000000c000007945 */ /* 0x000fee0003800200 */
[----:B------:R-:W1:Y:S01]  /*0450*/  FCHK P0, R0, R3 ;  /* 0x0000000300007302 */ /* 0x000e620000000000 */
[----:B0-----:R-:W-:-:S04]  /*0460*/  FFMA R7, R2, -R3, 1 ;  /* 0x3f80000002077423 */ /* 0x001fc80000000803 */
[----:B------:R-:W-:-:S04]  /*0470*/  FFMA R8, R2, R7, R2 ;  /* 0x0000000702087223 */ /* 0x000fc80000000002 */
[----:B------:R-:W-:-:S04]  /*0480*/  FFMA R7, R0, R8, RZ ;  /* 0x0000000800077223 */ /* 0x000fc800000000ff */
[----:B------:R-:W-:-:S04]  /*0490*/  FFMA R2, R7, -R3, R0 ;  /* 0x8000000307027223 */ /* 0x000fc80000000000 */
[----:B------:R-:W-:Y:S01]  /*04a0*/  FFMA R7, R8, R2, R7 ;  /* 0x0000000208077223 */ /* 0x000fe20000000007 */
[----:B-1----:R-:W-:Y:S06]  /*04b0*/  @!P0 BRA `(.L_x_6) ;  /* 0x0000000000108947 */ /* 0x002fec0003800000 */
[----:B------:R-:W-:Y:S01]  /*04c0*/  IMAD.MOV.U32 R2, RZ, RZ, R0 ;  /* 0x000000ffff027224 */ /* 0x000fe200078e0000 */
[----:B------:R-:W-:-:S07]  /*04d0*/  MOV R8, 0x4f0 ;  /* 0x000004f000087802 */ /* 0x000fce0000000f00 */
[----:B------:R-:W-:Y:S05]  /*04e0*/  CALL.REL.NOINC `($__internal_1_$__cuda_sm3x_div_rn_noftz_f32_slowpath) ;  /* 0x0000000000a07944 */ /* 0x000fea0003c00000 */
[----:B------:R-:W-:-:S07]  /*04f0*/  IMAD.MOV.U32 R7, RZ, RZ, R2 ;  /* 0x000000ffff077224 */ /* 0x000fce00078e0002 */
.L_x_6:
[----:B------:R-:W-:Y:S05]  /*0500*/  BSYNC.RECONVERGENT B0 ;  /* 0x0000000000007941 */ /* 0x000fea0003800200 */
.L_x_5:
[----:B------:R-:W0:Y:S01]  /*0510*/  LDC.64 R8, c[0x0][0x398] ;  /* 0x0000e600ff087b82 */ /* 0x000e220000000a00 */
[----:B------:R-:W1:Y:S01]  /*0520*/  LDCU.64 UR6, c[0x0][0x3b0] ;  /* 0x00007600ff0677ac */ /* 0x000e620008000a00 */
[----:B------:R-:W-:-:S06]  /*0530*/  FMUL R5, R5, -0.55000001192092895508 ;  /* 0xbf0ccccd05057820 */ /* 0x000fcc0000400000 */
[----:B------:R-:W2:Y:S01]  /*0540*/  LDC.64 R2, c[0x0][0x390] ;  /* 0x0000e400ff027b82 */ /* 0x000ea20000000a00 */
[----:B------:R-:W-:Y:S02]  /*0550*/  HFMA2 R0, -RZ, RZ, 0, 5.9604644775390625e-08 ;  /* 0x00000001ff007431 */ /* 0x000fe400000001ff */
[C---:B------:R-:W-:Y:S01]  /*0560*/  FMUL R11, R5.reuse, R6 ;  /* 0x00000006050b7220 */ /* 0x040fe20000400000 */
[----:B------:R-:W-:Y:S01]  /*0570*/  FMUL R5, R5, R7 ;  /* 0x0000000705057220 */ /* 0x000fe20000400000 */
[C---:B0-----:R-:W-:Y:S01]  /*0580*/  IMAD.WIDE R6, R4.reuse, 0x4, R8 ;  /* 0x0000000404067825 */ /* 0x041fe200078e0208 */
[----:B-1----:R-:W-:-:S04]  /*0590*/  IADD3 R8, P0, PT, R4, UR6, RZ ;  /* 0x0000000604087c10 */ /* 0x002fc8000ff1e0ff */
[C---:B------:R-:W-:Y:S01]  /*05a0*/  LEA.HI.X.SX32 R9, R4.reuse, UR7, 0x1, P0 ;  /* 0x0000000704097c11 */ /* 0x040fe200080f0eff */
[----:B--2---:R-:W-:Y:S01]  /*05b0*/  IMAD.WIDE R2, R4, 0x4, R2 ;  /* 0x0000000404027825 */ /* 0x004fe200078e0202 */
[----:B------:R-:W-:-:S04]  /*05c0*/  PRMT R4, R0, 0x7610, R4 ;  /* 0x0000761000047816 */ /* 0x000fc80000000004 */
[----:B------:R-:W-:Y:S04]  /*05d0*/  REDG.E.ADD.F32.FTZ.RN.STRONG.GPU desc[UR4][R2.64], R11 ;  /* 0x0000000b020079a6 */ /* 0x000fe8000c12f304 */
[----:B------:R-:W-:Y:S04]  /*05e0*/  REDG.E.ADD.F32.FTZ.RN.STRONG.GPU desc[UR4][R6.64], R5 ;  /* 0x00000005060079a6 */ /* 0x000fe8000c12f304 */
[----:B------:R-:W-:Y:S01]  /*05f0*/  STG.E.U8 desc[UR4][R8.64], R4 ;  /* 0x0000000408007986 */ /* 0x000fe2000c101104 */
[----:B------:R-:W-:Y:S05]  /*0600*/  EXIT ;  /* 0x000000000000794d */ /* 0x000fea0003800000 */
        .weak           $__internal_0_$__cuda_sm20_sqrt_rn_f32_slowpath
        .type           $__internal_0_$__cuda_sm20_sqrt_rn_f32_slowpath,@function
        .size           $__internal_0_$__cuda_sm20_sqrt_rn_f32_slowpath,($__internal_1_$__cuda_sm3x_div_rn_noftz_f32_slowpath - $__internal_0_$__cuda_sm20_sqrt_rn_f32_slowpath)
$__internal_0_$__cuda_sm20_sqrt_rn_f32_slowpath:
[----:B------:R-:W-:-:S13]  /*0610*/  LOP3.LUT P0, RZ, R3, 0x7fffffff, RZ, 0xc0, !PT ;  /* 0x7fffffff03ff7812 */ /* 0x000fda000780c0ff */
[----:B------:R-:W-:Y:S01]  /*0620*/  @!P0 IMAD.MOV.U32 R5, RZ, RZ, R3 ;  /* 0x000000ffff058224 */ /* 0x000fe200078e0003 */
[----:B------:R-:W-:Y:S06]  /*0630*/  @!P0 BRA `(.L_x_7) ;  /* 0x0000000000408947 */ /* 0x000fec0003800000 */
[----:B------:R-:W-:-:S13]  /*0640*/  FSETP.GEU.FTZ.AND P0, PT, R3, RZ, PT ;  /* 0x000000ff0300720b */ /* 0x000fda0003f1e000 */
[----:B------:R-:W-:Y:S01]  /*0650*/  @!P0 IMAD.MOV.U32 R5, RZ, RZ, 0x7fffffff ;  /* 0x7fffffffff058424 */ /* 0x000fe200078e00ff */
[----:B------:R-:W-:Y:S06]  /*0660*/  @!P0 BRA `(.L_x_7) ;  /* 0x0000000000348947 */ /* 0x000fec0003800000 */
[----:B------:R-:W-:-:S13]  /*0670*/  FSETP.GTU.FTZ.AND P0, PT, |R3|, +INF , PT ;  /* 0x7f8000000300780b */ /* 0x000fda0003f1c200 */
[----:B------:R-:W-:Y:S01]  /*0680*/  @P0 FADD.FTZ R5, R3, 1 ;  /* 0x3f80000003050421 */ /* 0x000fe20000010000 */
[----:B------:R-:W-:Y:S06]  /*0690*/  @P0 BRA `(.L_x_7) ;  /* 0x0000000000280947 */ /* 0x000fec0003800000 */
[----:B------:R-:W-:-:S13]  /*06a0*/  FSETP.NEU.FTZ.AND P0, PT, |R3|, +INF , PT ;  /* 0x7f8000000300780b */ /* 0x000fda0003f1d200 */
[----:B------:R-:W-:-:S04]  /*06b0*/  @P0 FFMA R7, R3, 1.84467440737095516160e+19, RZ ;  /* 0x5f80000003070823 */ /* 0x000fc800000000ff */
[----:B------:R-:W0:Y:S02]  /*06c0*/  @P0 MUFU.RSQ R8, R7 ;  /* 0x0000000700080308 */ /* 0x000e240000001400 */
[----:B0-----:R-:W-:Y:S01]  /*06d0*/  @P0 FMUL.FTZ R10, R7, R8 ;  /* 0x00000008070a0220 */ /* 0x001fe20000410000 */
[----:B------:R-:W-:-:S03]  /*06e0*/  @P0 FMUL.FTZ R8, R8, 0.5 ;  /* 0x3f00000008080820 */ /* 0x000fc60000410000 */
[----:B------:R-:W-:-:S04]  /*06f0*/  @P0 FADD.FTZ R5, -R10, -RZ ;  /* 0x800000ff0a050221 */ /* 0x000fc80000010100 */
[----:B------:R-:W-:Y:S01]  /*0700*/  @P0 FFMA R9, R10, R5, R7 ;  /* 0x000000050a090223 */ /* 0x000fe20000000007 */
[----:B------:R-:W-:-:S03]  /*0710*/  @!P0 MOV R5, R3 ;  /* 0x0000000300058202 */ /* 0x000fc60000000f00 */
[----:B------:R-:W-:-:S04]  /*0720*/  @P0 FFMA R8, R9, R8, R10 ;  /* 0x0000000809080223 */ /* 0x000fc8000000000a */
[----:B------:R-:W-:-:S07]  /*0730*/  @P0 FMUL.FTZ R5, R8, 2.3283064365386962891e-10 ;  /* 0x2f80000008050820 */ /* 0x000fce0000410000 */
.L_x_7:
[----:B------:R-:W-:Y:S02]  /*0740*/  IMAD.MOV.U32 R8, RZ, RZ, R11 ;  /* 0x000000ffff087224 */ /* 0x000fe400078e000b */
[----:B------:R-:W-:-:S04]  /*0750*/  IMAD.MOV.U32 R9, RZ, RZ, 0x0 ;  /* 0x00000000ff097424 */ /* 0x000fc800078e00ff */
[----:B------:R-:W-:Y:S05]  /*0760*/  RET.REL.NODEC R8 `(_Z12solveContactPfS_S_S_S_iPb) ;  /* 0xfffffff808247950 */ /* 0x000fea0003c3ffff */
        .weak           $__internal_1_$__cuda_sm3x_div_rn_noftz_f32_slowpath
        .type           $__internal_1_$__cuda_sm3x_div_rn_noftz_f32_slowpath,@function
        .size           $__internal_1_$__cuda_sm3x_div_rn_noftz_f32_slowpath,(.L_x_38 - $__internal_1_$__cuda_sm3x_div_rn_noftz_f32_slowpath)
$__internal_1_$__cuda_sm3x_div_rn_noftz_f32_slowpath:
[----:B------:R-:W-:Y:S01]  /*0770*/  SHF.R.U32.HI R9, RZ, 0x17, R3 ;  /* 0x00000017ff097819 */ /* 0x000fe20000011603 */
[----:B------:R-:W-:Y:S01]  /*0780*/  BSSY.RECONVERGENT B1, `(.L_x_8) ;  /* 0x0000063000017945 */ /* 0x000fe20003800200 */
[----:B------:R-:W-:Y:S02]  /*0790*/  SHF.R.U32.HI R7, RZ, 0x17, R2 ;  /* 0x00000017ff077819 */ /* 0x000fe40000011602 */
[----:B------:R-:W-:Y:S02]  /*07a0*/  LOP3.LUT R14, R9, 0xff, RZ, 0xc0, !PT ;  /* 0x000000ff090e7812 */ /* 0x000fe400078ec0ff */
[----:B------:R-:W-:Y:S02]  /*07b0*/  LOP3.LUT R12, R7, 0xff, RZ, 0xc0, !PT ;  /* 0x000000ff070c7812 */ /* 0x000fe400078ec0ff */
[----:B------:R-:W-:Y:S02]  /*07c0*/  IADD3 R11, PT, PT, R14, -0x1, RZ ;  /* 0xffffffff0e0b7810 */ /* 0x000fe40007ffe0ff */
[----:B------:R-:W-:Y:S01]  /*07d0*/  MOV R9, R3 ;  /* 0x0000000300097202 */ /* 0x000fe20000000f00 */
[----:B------:R-:W-:Y:S01]  /*07e0*/  VIADD R10, R12, 0xffffffff ;  /* 0xffffffff0c0a7836 */ /* 0x000fe20000000000 */
[----:B------:R-:W-:-:S04]  /*07f0*/  ISETP.GT.U32.AND P0, PT, R11, 0xfd, PT ;  /* 0x000000fd0b00780c */ /* 0x000fc80003f04070 */
[----:B------:R-:W-:-:S13]  /*0800*/  ISETP.GT.U32.OR P0, PT, R10, 0xfd, P0 ;  /* 0x000000fd0a00780c */ /* 0x000fda0000704470 */
[----:B------:R-:W-:Y:S01]  /*0810*/  @!P0 IMAD.MOV.U32 R7, RZ, RZ, RZ ;  /* 0x000000ffff078224 */ /* 0x000fe200078e00ff */
[----:B------:R-:W-:Y:S06]  /*0820*/  @!P0 BRA `(.L_x_9) ;  /* 0x00000000005c8947 */ /* 0x000fec0003800000 */
[----:B------:R-:W-:Y:S02]  /*0830*/  FSETP.GTU.FTZ.AND P0, PT, |R2|, +INF , PT ;  /* 0x7f8000000200780b */ /* 0x000fe40003f1c200 */
[----:B------:R-:W-:-:S04]  /*0840*/  FSETP.GTU.FTZ.AND P1, PT, |R3|, +INF , PT ;  /* 0x7f8000000300780b */ /* 0x000fc80003f3c200 */
[----:B------:R-:W-:-:S13]  /*0850*/  PLOP3.LUT P0, PT, P0, P1, PT, 0xf8, 0x8f ;  /* 0x00000000008f781c */ /* 0x000fda0000703f70 */
[----:B------:R-:W-:Y:S05]  /*0860*/  @P0 BRA `(.L_x_10) ;  /* 0x00000004004c0947 */ /* 0x000fea0003800000 */
[----:B------:R-:W-:-:S13]  /*0870*/  LOP3.LUT P0, RZ, R9, 0x7fffffff, R2, 0xc8, !PT ;  /* 0x7fffffff09ff7812 */ /* 0x000fda000780c802 */
[----:B------:R-:W-:Y:S05]  /*0880*/  @!P0 BRA `(.L_x_11) ;  /* 0x00000004003c8947 */ /* 0x000fea0003800000 */
[C---:B------:R-:W-:Y:S02]  /*0890*/  FSETP.NEU.FTZ.AND P2, PT, |R2|.reuse, +INF , PT ;  /* 0x7f8000000200780b */ /* 0x040fe40003f5d200 */
[----:B------:R-:W-:Y:S02]  /*08a0*/  FSETP.NEU.FTZ.AND P1, PT, |R3|, +INF , PT ;  /* 0x7f8000000300780b */ /* 0x000fe40003f3d200 */
[----:B------:R-:W-:-:S11]  /*08b0*/  FSETP.NEU.FTZ.AND P0, PT, |R2|, +INF , PT ;  /* 0x7f8000000200780b */ /* 0x000fd60003f1d200 */
[----:B------:R-:W-:Y:S05]  /*08c0*/  @!P1 BRA !P2, `(.L_x_11) ;  /* 0x00000004002c9947 */ /* 0x000fea0005000000 */
[----:B------:R-:W-:-:S04]  /*08d0*/  LOP3.LUT P2, RZ, R2, 0x7fffffff, RZ, 0xc0, !PT ;  /* 0x7fffffff02ff7812 */ /* 0x000fc8000784c0ff */
[----:B------:R-:W-:-:S13]  /*08e0*/  PLOP3.LUT P1, PT, P1, P2, PT, 0x2f, 0xf2 ;  /* 0x0000000000f2781c */ /* 0x000fda0000f24577 */
[----:B------:R-:W-:Y:S05]  /*08f0*/  @P1 BRA `(.L_x_12) ;  /* 0x0000000400181947 */ /* 0x000fea0003800000 */
[----:B------:R-:W-:-:S04]  /*0900*/  LOP3.LUT P1, RZ, R9, 0x7fffffff, RZ, 0xc0, !PT ;  /* 0x7fffffff09ff7812 */ /* 0x000fc8000782c0ff */
[----:B------:R-:W-:-:S13]  /*0910*/  PLOP3.LUT P0, PT, P0, P1, PT, 0x2f, 0xf2 ;  /* 0x0000000000f2781c */ /* 0x000fda0000702577 */
[----:B------:R-:W-:Y:S05]  /*0920*/  @P0 BRA `(.L_x_13) ;  /* 0x0000000400000947 */ /* 0x000fea0003800000 */
[----:B------:R-:W-:Y:S02]  /*0930*/  ISETP.GE.AND P0, PT, R10, RZ, PT ;  /* 0x000000ff0a00720c */ /* 0x000fe40003f06270 */
[----:B------:R-:W-:-:S11]  /*0940*/  ISETP.GE.AND P1, PT, R11, RZ, PT ;  /* 0x000000ff0b00720c */ /* 0x000fd60003f26270 */
[----:B------:R-:W-:Y:S01]  /*0950*/  @P0 MOV R7, RZ ;  /* 0x000000ff00070202 */ /* 0x000fe20000000f00 */
[----:B------:R-:W-:Y:S02]  /*0960*/  @!P0 IMAD.MOV.U32 R7, RZ, RZ, -0x40 ;  /* 0xffffffc0ff078424 */ /* 0x000fe400078e00ff */
[----:B------:R-:W-:Y:S01]  /*0970*/  @!P0 FFMA R2, R2, 1.84467440737095516160e+19, RZ ;  /* 0x5f80000002028823 */ /* 0x000fe200000000ff */
[----:B------:R-:W-:Y:S02]  /*0980*/  @!P1 FFMA R9, R3, 1.84467440737095516160e+19, RZ ;  /* 0x5f80000003099823 */ /* 0x000fe400000000ff */
[----:B------:R-:W-:-:S07]  /*0990*/  @!P1 IADD3 R7, PT, PT, R7, 0x40, RZ ;  /* 0x0000004007079810 */ /* 0x000fce0007ffe0ff */
.L_x_9:
[----:B------:R-:W-:Y:S01]  /*09a0*/  LEA R10, R14, 0xc0800000, 0x17 ;  /* 0xc08000000e0a7811 */ /* 0x000fe200078eb8ff */
[----:B------:R-:W-:Y:S04]  /*09b0*/  BSSY.RECONVERGENT B2, `(.L_x_14) ;  /* 0x0000036000027945 */ /* 0x000fe80003800200 */
[----:B------:R-:W-:Y:S01]  /*09c0*/  IMAD.IADD R10, R9, 0x1, -R10 ;  /* 0x00000001090a7824 */ /* 0x000fe200078e0a0a */
[----:B------:R-:W-:-:S03]  /*09d0*/  IADD3 R9, PT, PT, R12, -0x7f, RZ ;  /* 0xffffff810c097810 */ /* 0x000fc60007ffe0ff */
[----:B------:R0:W1:Y:S01]  /*09e0*/  MUFU.RCP R11, R10 ;  /* 0x0000000a000b7308 */ /* 0x0000620000001000 */
[----:B------:R-:W-:Y:S01]  /*09f0*/  FADD.FTZ R13, -R10, -RZ ;  /* 0x800000ff0a0d7221 */ /* 0x000fe20000010100 */
[C---:B------:R-:W-:Y:S01]  /*0a00*/  IMAD R2, R9.reuse, -0x800000, R2 ;  /* 0xff80000009027824 */ /* 0x040fe200078e0202 */
[----:B0-----:R-:W-:-:S05]  /*0a10*/  IADD3 R10, PT, PT, R9, 0x7f, -R14 ;  /* 0x0000007f090a7810 */ /* 0x001fca0007ffe80e */
[----:B------:R-:W-:Y:S02]  /*0a20*/  IMAD.IADD R10, R10, 0x1, R7 ;  /* 0x000000010a0a7824 */ /* 0x000fe400078e0207 */
[----:B-1----:R-:W-:-:S04]  /*0a30*/  FFMA R12, R11, R13, 1 ;  /* 0x3f8000000b0c7423 */ /* 0x002fc8000000000d */
[----:B------:R-:W-:-:S04]  /*0a40*/  FFMA R16, R11, R12, R11 ;  /* 0x0000000c0b107223 */ /* 0x000fc8000000000b */
[----:B------:R-:W-:-:S04]  /*0a50*/  FFMA R11, R2, R16, RZ ;  /* 0x00000010020b7223 */ /* 0x000fc800000000ff */
[----:B------:R-:W-:-:S04]  /*0a60*/  FFMA R12, R13, R11, R2 ;  /* 0x0000000b0d0c7223 */ /* 0x000fc80000000002 */
[----:B------:R-:W-:-:S04]  /*0a70*/  FFMA R11, R16, R12, R11 ;  /* 0x0000000c100b7223 */ /* 0x000fc8000000000b */
[----:B------:R-:W-:-:S04]  /*0a80*/  FFMA R12, R13, R11, R2 ;  /* 0x0000000b0d0c7223 */ /* 0x000fc80000000002 */
[----:B------:R-:W-:-:S05]  /*0a90*/  FFMA R2, R16, R12, R11 ;  /* 0x0000000c10027223 */ /* 0x000fca000000000b */
[----:B------:R-:W-:-:S04]  /*0aa0*/  SHF.R.U32.HI R9, RZ, 0x17, R2 ;  /* 0x00000017ff097819 */ /* 0x000fc80000011602 */
[----:B------:R-:W-:-:S04]  /*0ab0*/  LOP3.LUT R9, R9, 0xff, RZ, 0xc0, !PT ;  /* 0x000000ff09097812 */ /* 0x000fc800078ec0ff */
[----:B------:R-:W-:-:S05]  /*0ac0*/  IADD3 R13, PT, PT, R9, R10, RZ ;  /* 0x0000000a090d7210 */ /* 0x000fca0007ffe0ff */
[----:B------:R-:W-:-:S05]  /*0ad0*/  VIADD R7, R13, 0xffffffff ;  /* 0xffffffff0d077836 */ /* 0x000fca0000000000 */
[----:B------:R-:W-:-:S13]  /*0ae0*/  ISETP.GE.U32.AND P0, PT, R7, 0xfe, PT ;  /* 0x000000fe0700780c */ /* 0x000fda0003f06070 */
[----:B------:R-:W-:Y:S05]  /*0af0*/  @!P0 BRA `(.L_x_15) ;  /* 0x0000000000808947 */ /* 0x000fea0003800000 */
[----:B------:R-:W-:-:S13]  /*0b00*/  ISETP.GT.AND P0, PT, R13, 0xfe, PT ;  /* 0x000000fe0d00780c */ /* 0x000fda0003f04270 */
[----:B------:R-:W-:Y:S05]  /*0b10*/  @P0 BRA `(.L_x_16) ;  /* 0x00000000006c0947 */ /* 0x000fea0003800000 */
[----:B------:R-:W-:-:S13]  /*0b20*/  ISETP.GE.AND P0, PT, R13, 0x1, PT ;  /* 0x000000010d00780c */ /* 0x000fda0003f06270 */
[----:B------:R-:W-:Y:S05]  /*0b30*/  @P0 BRA `(.L_x_17) ;  /* 0x0000000000740947 */ /* 0x000fea0003800000 */
[----:B------:R-:W-:Y:S02]  /*0b40*/  ISETP.GE.AND P0, PT, R13, -0x18, PT ;  /* 0xffffffe80d00780c */ /* 0x000fe40003f06270 */
[----:B------:R-:W-:-:S11]  /*0b50*/  LOP3.LUT R2, R2, 0x80000000, RZ, 0xc0, !PT ;  /* 0x8000000002027812 */ /* 0x000fd600078ec0ff */
[----:B------:R-:W-:Y:S05]  /*0b60*/  @!P0 BRA `(.L_x_17) ;  /* 0x0000000000688947 */ /* 0x000fea0003800000 */
[CCC-:B------:R-:W-:Y:S01]  /*0b70*/  FFMA.RZ R7, R16.reuse, R12.reuse, R11.reuse ;  /* 0x0000000c10077223 */ /* 0x1c0fe2000000c00b */
[CCC-:B------:R-:W-:Y:S01]  /*0b80*/  FFMA.RM R10, R16.reuse, R12.reuse, R11.reuse ;  /* 0x0000000c100a7223 */ /* 0x1c0fe2000000400b */
[C---:B------:R-:W-:Y:S02]  /*0b90*/  ISETP.NE.AND P2, PT, R13.reuse, RZ, PT ;  /* 0x000000ff0d00720c */ /* 0x040fe40003f45270 */
[----:B------:R-:W-:Y:S02]  /*0ba0*/  ISETP.NE.AND P1, PT, R13, RZ, PT ;  /* 0x000000ff0d00720c */ /* 0x000fe40003f25270 */
[----:B------:R-:W-:Y:S01]  /*0bb0*/  LOP3.LUT R9, R7, 0x7fffff, RZ, 0xc0, !PT ;  /* 0x007fffff07097812 */ /* 0x000fe200078ec0ff */
[----:B------:R-:W-:Y:S01]  /*0bc0*/  FFMA.RP R7, R16, R12, R11 ;  /* 0x0000000c10077223 */ /* 0x000fe2000000800b */
[----:B------:R-:W-:Y:S01]  /*0bd0*/  IADD3 R12, PT, PT, R13, 0x20, RZ ;  /* 0x000000200d0c7810 */ /* 0x000fe20007ffe0ff */
[----:B------:R-:W-:Y:S01]  /*0be0*/  IMAD.MOV R11, RZ, RZ, -R13 ;  /* 0x000000ffff0b7224 */ /* 0x000fe200078e0a0d */
[----:B------:R-:W-:-:S02]  /*0bf0*/  LOP3.LUT R9, R9, 0x800000, RZ, 0xfc, !PT ;  /* 0x0080000009097812 */ /* 0x000fc400078efcff */
[----:B------:R-:W-:Y:S02]  /*0c00*/  FSETP.NEU.FTZ.AND P0, PT, R7, R10, PT ;  /* 0x0000000a0700720b */ /* 0x000fe40003f1d000 */
[----:B------:R-:W-:Y:S02]  /*0c10*/  SHF.L.U32 R12, R9, R12, RZ ;  /* 0x0000000c090c7219 */ /* 0x000fe400000006ff */
[----:B------:R-:W-:Y:S02]  /*0c20*/  SEL R10, R11, RZ, P2 ;  /* 0x000000ff0b0a7207 */ /* 0x000fe40001000000 */
[----:B------:R-:W-:Y:S02]  /*0c30*/  ISETP.NE.AND P1, PT, R12, RZ, P1 ;  /* 0x000000ff0c00720c */ /* 0x000fe40000f25270 */
[----:B------:R-:W-:Y:S02]  /*0c40*/  SHF.R.U32.HI R10, RZ, R10, R9 ;  /* 0x0000000aff0a7219 */ /* 0x000fe40000011609 */
[----:B------:R-:W-:-:S02]  /*0c50*/  PLOP3.LUT P0, PT, P0, P1, PT, 0xf8, 0x8f ;  /* 0x00000000008f781c */ /* 0x000fc40000703f70 */
[----:B------:R-:W-:Y:S02]  /*0c60*/  SHF.R.U32.HI R12, RZ, 0x1, R10 ;  /* 0x00000001ff0c7819 */ /* 0x000fe4000001160a */
[----:B------:R-:W-:-:S04]  /*0c70*/  SEL R7, RZ, 0x1, !P0 ;  /* 0x00000001ff077807 */ /* 0x000fc80004000000 */
[----:B------:R-:W-:-:S04]  /*0c80*/  LOP3.LUT R7, R7, 0x1, R12, 0xf8, !PT ;  /* 0x0000000107077812 */ /* 0x000fc800078ef80c */
[----:B------:R-:W-:-:S04]  /*0c90*/  LOP3.LUT R7, R7, R10, RZ, 0xc0, !PT ;  /* 0x0000000a07077212 */ /* 0x000fc800078ec0ff */
[----:B------:R-:W-:-:S04]  /*0ca0*/  IADD3 R7, PT, PT, R12, R7, RZ ;  /* 0x000000070c077210 */ /* 0x000fc80007ffe0ff */
[----:B------:R-:W-:Y:S01]  /*0cb0*/  LOP3.LUT R2, R7, R2, RZ, 0xfc, !PT ;  /* 0x0000000207027212 */ /* 0x000fe200078efcff */
[----:B------:R-:W-:Y:S06]  /*0cc0*/  BRA `(.L_x_17) ;  /* 0x0000000000107947 */ /* 0x000fec0003800000 */
.L_x_16:
[----:B------:R-:W-:-:S04]  /*0cd0*/  LOP3.LUT R2, R2, 0x80000000, RZ, 0xc0, !PT ;  /* 0x8000000002027812 */ /* 0x000fc800078ec0ff */
[----:B------:R-:W-:Y:S01]  /*0ce0*/  LOP3.LUT R2, R2, 0x7f800000, RZ, 0xfc, !PT ;  /* 0x7f80000002027812 */ /* 0x000fe200078efcff */
[----:B------:R-:W-:Y:S06]  /*0cf0*/  BRA `(.L_x_17) ;  /* 0x0000000000047947 */ /* 0x000fec0003800000 */
.L_x_15:
[----:B------:R-:W-:-:S07]  /*0d00*/  IMAD R2, R10, 0x800000, R2 ;  /* 0x008000000a027824 */ /* 0x000fce00078e0202 */
.L_x_17:
[----:B------:R-:W-:Y:S05]  /*0d10*/  BSYNC.RECONVERGENT B2 ;  /* 0x0000000000027941 */ /* 0x000fea0003800200 */
.L_x_14:
[----:B------:R-:W-:Y:S05]  /*0d20*/  BRA `(.L_x_18) ;  /* 0x0000000000207947 */ /* 0x000fea0003800000 */
.L_x_13:
[----:B------:R-:W-:-:S04]  /*0d30*/  LOP3.LUT R2, R9, 0x80000000, R2, 0x48, !PT ;  /* 0x8000000009027812 */ /* 0x000fc800078e4802 */
[----:B------:R-:W-:Y:S01]  /*0d40*/  LOP3.LUT R2, R2, 0x7f800000, RZ, 0xfc, !PT ;  /* 0x7f80000002027812 */ /* 0x000fe200078efcff */
[----:B------:R-:W-:Y:S06]  /*0d50*/  BRA `(.L_x_18) ;  /* 0x0000000000147947 */ /* 0x000fec0003800000 */
.L_x_12:
[----:B------:R-:W-:Y:S01]  /*0d60*/  LOP3.LUT R2, R9, 0x80000000, R2, 0x48, !PT ;  /* 0x8000000009027812 */ /* 0x000fe200078e4802 */
[----:B------:R-:W-:Y:S06]  /*0d70*/  BRA `(.L_x_18) ;  /* 0x00000000000c7947 */ /* 0x000fec0003800000 */
.L_x_11:
[----:B------:R-:W0:Y:S01]  /*0d80*/  MUFU.RSQ R2, -QNAN ;  /* 0xffc0000000027908 */ /* 0x000e220000001400 */
[----:B------:R-:W-:Y:S05]  /*0d90*/  BRA `(.L_x_18) ;  /* 0x0000000000047947 */ /* 0x000fea0003800000 */
.L_x_10:
[----:B------:R-:W-:-:S07]  /*0da0*/  FADD.FTZ R2, R2, R3 ;  /* 0x0000000302027221 */ /* 0x000fce0000010000 */
.L_x_18:
[----:B------:R-:W-:Y:S05]  /*0db0*/  BSYNC.RECONVERGENT B1 ;  /* 0x0000000000017941 */ /* 0x000fea0003800200 */
.L_x_8:
[----:B------:R-:W-:-:S04]  /*0dc0*/  HFMA2 R9, -RZ, RZ, 0, 0 ;  /* 0x00000000ff097431 */ /* 0x000fc800000001ff */
[----:B0-----:R-:W-:Y:S05]  /*0dd0*/  RET.REL.NODEC R8 `(_Z12solveContactPfS_S_S_S_iPb) ;  /* 0xfffffff008887950 */ /* 0x001fea0003c3ffff */
.L_x_19:
[----:B------:R-:W-:-:S00]  /*0de0*/  BRA `(.L_x_19) ;  /* 0xfffffffc00fc7947 */ /* 0x000fc0000383ffff */
[----:B------:R-:W-:-:S00]  /*0df0*/  NOP ;  /* 0x0000000000007918 */ /* 0x000fc00000000000 */
        /* <DEDUP_REMOVED lines=8> */
.L_x_38:


//--------------------- .text._Z6updatePfS_S_S_S_S_fffiPKfPb --------------------------
	.section	.text._Z6updatePfS_S_S_S_S_fffiPKfPb,"ax",@progbits
	.align	128
        .global         _Z6updatePfS_S_S_S_S_fffiPKfPb
        .type           _Z6updatePfS_S_S_S_S_fffiPKfPb,@function
        .size           _Z6updatePfS_S_S_S_S_fffiPKfPb,(.L_x_39 - _Z6updatePfS_S_S_S_S_fffiPKfPb)
        .other          _Z6updatePfS_S_S_S_S_fffiPKfPb,@"STO_CUDA_ENTRY STV_DEFAULT"
_Z6updatePfS_S_S_S_S_fffiPKfPb:
.text._Z6updatePfS_S_S_S_S_fffiPKfPb:
[----:B------:R-:W-:Y:S01]  /*0000*/  LDC R1, c[0x0][0x37c] ;  /* 0x0000df00ff017b82 */ /* 0x000fe20000000800 */
[----:B------:R-:W0:Y:S01]  /*0010*/  S2R R4, SR_CTAID.X ;  /* 0x0000000000047919 */ /* 0x000e220000002500 */
[----:B------:R-:W0:Y:S01]  /*0020*/  LDCU UR4, c[0x0][0x360] ;  /* 0x00006c00ff0477ac */ /* 0x000e220008000800 */
[----:B------:R-:W0:Y:S01]  /*0030*/  S2R R3, SR_TID.X ;  /* 0x0000000000037919 */ /* 0x000e220000002100 */
[----:B------:R-:W1:Y:S01]  /*0040*/  LDCU UR5, c[0x0][0x3bc] ;  /* 0x00007780ff0577ac */ /* 0x000e620008000800 */
[----:B0-----:R-:W-:-:S05]  /*0050*/  IMAD R4, R4, UR4, R3 ;  /* 0x0000000404047c24 */ /* 0x001fca000f8e0203 */
[----:B-1----:R-:W-:-:S13]  /*0060*/  ISETP.GE.AND P0, PT, R4, UR5, PT ;  /* 0x0000000504007c0c */ /* 0x002fda000bf06270 */
[----:B------:R-:W-:Y:S05]  /*0070*/  @P0 EXIT ;  /* 0x000000000000094d */ /* 0x000fea0003800000 */
[----:B------:R-:W0:Y:S01]  /*0080*/  LDC.64 R16, c[0x0][0x3a0] ;  /* 0x0000e800ff107b82 */ /* 0x000e220000000a00 */
[----:B------:R-:W1:Y:S01]  /*0090*/  LDCU.64 UR6, c[0x0][0x358] ;  /* 0x00006b00ff0677ac */ /* 0x000e620008000a00 */
[----:B------:R-:W2:Y:S06]  /*00a0*/  LDCU.64 UR4, c[0x0][0x3b0] ;  /* 0x00007600ff0477ac */ /* 0x000eac0008000a00 */
[----:B------:R-:W3:Y:S01]  /*00b0*/  LDC.64 R14, c[0x0][0x3a8] ;  /* 0x0000ea00ff0e7b82 */ /* 0x000ee20000000a00 */
[----:B------:R-:W4:Y:S07]  /*00c0*/  LDCU.64 UR8, c[0x0][0x3c8] ;  /* 0x00007900ff0877ac */ /* 0x000f2e0008000a00 */
[----:B------:R-:W5:Y:S01]  /*00d0*/  LDC.64 R12, c[0x0][0x380] ;  /* 0x0000e000ff0c7b82 */ /* 0x000f620000000a00 */
[----:B0-----:R-:W-:-:S07]  /*00e0*/  IMAD.WIDE R16, R4, 0x4, R16 ;  /* 0x0000000404107825 */ /* 0x001fce00078e0210 */
[----:B------:R-:W0:Y:S01]  /*00f0*/  LDC.64 R10, c[0x0][0x390] ;  /* 0x0000e400ff0a7b82 */ /* 0x000e220000000a00 */
[----:B-1----:R-:W2:Y:S01]  /*0100*/  LDG.E R0, desc[UR6][R16.64] ;  /* 0x0000000610007981 */ /* 0x002ea2000c1e1900 */
[----:B---3--:R-:W-:-:S06]  /*0110*/  IMAD.WIDE R14, R4, 0x4, R14 ;  /* 0x00000004040e7825 */ /* 0x008fcc00078e020e */
[----:B------:R-:W1:Y:S08]  /*0120*/  LDC.64 R8, c[0x0][0x388] ;  /* 0x0000e200ff087b82 */ /* 0x000e700000000a00 */
[----:B------:R-:W3:Y:S08]  /*0130*/  LDC.64 R6, c[0x0][0x398] ;  /* 0x0000e600ff067b82 */ /* 0x000ef00000000a00 */
[----:B------:R-:W3:Y:S01]  /*0140*/  LDC.64 R18, c[0x0][0x3c0] ;  /* 0x0000f000ff127b82 */ /* 0x000ee20000000a00 */
[----:B--2---:R-:W-:-:S05]  /*0150*/  FADD R5, R0, UR4 ;  /* 0x0000000400057e21 */ /* 0x004fca0008000000 */
[----:B------:R2:W-:Y:S04]  /*0160*/  STG.E desc[UR6][R16.64], R5 ;  /* 0x0000000510007986 */ /* 0x0005e8000c101906 */
[----:B------:R-:W2:Y:S01]  /*0170*/  LDG.E R3, desc[UR6][R14.64] ;  /* 0x000000060e037981 */ /* 0x000ea2000c1e1900 */
[C---:B----4-:R-:W-:Y:S01]  /*0180*/  IADD3 R24, P0, PT, R4.reuse, UR8, RZ ;  /* 0x0000000804187c10 */ /* 0x050fe2000ff1e0ff */
[----:B-----5:R-:W-:-:S03]  /*0190*/  IMAD.WIDE R12, R4, 0x4, R12 ;  /* 0x00000004040c7825 */ /* 0x020fc600078e020c */
[C---:B------:R-:W-:Y:S01]  /*01a0*/  LEA.HI.X.SX32 R25, R4.reuse, UR9, 0x1, P0 ;  /* 0x0000000904197c11 */ /* 0x040fe200080f0eff */
[----:B0-----:R-:W-:-:S04]  /*01b0*/  IMAD.WIDE R10, R4, 0x4, R10 ;  /* 0x00000004040a7825 */ /* 0x001fc800078e020a */
[----:B-1----:R-:W-:-:S04]  /*01c0*/  IMAD.WIDE R8, R4, 0x4, R8 ;  /* 0x0000000404087825 */ /* 0x002fc800078e0208 */
[----:B---3--:R-:W-:-:S04]  /*01d0*/  IMAD.WIDE R6, R4, 0x4, R6 ;  /* 0x0000000404067825 */ /* 0x008fc800078e0206 */
[----:B--2---:R-:W-:-:S04]  /*01e0*/  IMAD.WIDE R4, R4, 0x4, R18 ;  /* 0x0000000404047825 */ /* 0x004fc800078e0212 */
[----:B------:R-:W-:-:S05]  /*01f0*/  FADD R3, R3, UR5 ;  /* 0x0000000503037e21 */ /* 0x000fca0008000000 */
[----:B------:R0:W-:Y:S04]  /*0200*/  STG.E desc[UR6][R14.64], R3 ;  /* 0x000000030e007986 */ /* 0x0001e8000c101906 */
[----:B------:R-:W2:Y:S04]  /*0210*/  LDG.E R0, desc[UR6][R4.64] ;  /* 0x0000000604007981 */ /* 0x000ea8000c1e1900 */
[----:B------:R-:W3:Y:S04]  /*0220*/  LDG.E R22, desc[UR6][R12.64] ;  /* 0x000000060c167981 */ /* 0x000ee8000c1e1900 */
[----:B------:R-:W3:Y:S04]  /*0230*/  LDG.E R21, desc[UR6][R10.64] ;  /* 0x000000060a157981 */ /* 0x000ee8000c1e1900 */
[----:B------:R1:W4:Y:S04]  /*0240*/  LDG.E.U8 R2, desc[UR6][R24.64] ;  /* 0x0000000618027981 */ /* 0x000328000c1e1100 */
[----:B------:R-:W5:Y:S04]  /*0250*/  LDG.E R20, desc[UR6][R8.64] ;  /* 0x0000000608147981 */ /* 0x000f68000c1e1900 */
[----:B------:R-:W5:Y:S01]  /*0260*/  LDG.E R27, desc[UR6][R6.64] ;  /* 0x00000006061b7981 */ /* 0x000f62000c1e1900 */
[----:B-1----:R-:W1:Y:S03]  /*0270*/  LDC R24, c[0x0][0x3b8] ;  /* 0x0000ee00ff187b82 */ /* 0x002e660000000800 */
[----:B------:R-:W5:Y:S01]  /*0280*/  LDG.E R18, desc[UR6][R16.64] ;  /* 0x0000000610127981 */ /* 0x000f62000c1e1900 */
[----:B------:R-:W-:Y:S01]  /*0290*/  HFMA2 R26, -RZ, RZ, 1.44921875, -19.203125 ;  /* 0x3dcccccdff1a7431 */ /* 0x000fe200000001ff */
[----:B------:R-:W-:-:S05]  /*02a0*/  MOV R19, 0x41200000 ;  /* 0x4120000000137802 */ /* 0x000fca0000000f00 */
[----:B------:R-:W-:-:S04]  /*02b0*/  FFMA R19, R26, -R19, 1 ;  /* 0x3f8000001a137423 */ /* 0x000fc80000000813 */
[----:B------:R-:W-:Y:S01]  /*02c0*/  FFMA R19, R19, R26, 0.10000000149011611938 ;  /* 0x3dcccccd13137423 */ /* 0x000fe2000000001a */
[----:B------:R-:W-:Y:S01]  /*02d0*/  BSSY.RECONVERGENT B1, `(.L_x_20) ;  /* 0x0000015000017945 */ /* 0x000fe20003800200 */
[----:B--2---:R-:W2:Y:S01]  /*02e0*/  FCHK P0, R0, 10 ;  /* 0x4120000000007902 */ /* 0x004ea20000000000 */
[----:B---3--:R-:W-:Y:S01]  /*02f0*/  FADD R23, R22, -R21 ;  /* 0x8000001516177221 */ /* 0x008fe20000000000 */
[----:B----4-:R-:W-:Y:S01]  /*0300*/  ISETP.NE.AND P2, PT, R2, RZ, PT ;  /* 0x000000ff0200720c */ /* 0x010fe20003f45270 */
[----:B-1----:R-:W-:Y:S01]  /*0310*/  FMUL R21, R24, R24 ;  /* 0x0000001818157220 */ /* 0x002fe20000400000 */
[----:B------:R-:W-:Y:S01]  /*0320*/  FFMA R24, R0, R19, RZ ;  /* 0x0000001300187223 */ /* 0x000fe200000000ff */
[----:B-----5:R-:W-:Y:S01]  /*0330*/  FADD R2, R20, -R27 ;  /* 0x8000001b14027221 */ /* 0x020fe20000000000 */
[----:B------:R-:W-:Y:S01]  /*0340*/  FFMA R25, R23, -40, R18 ;  /* 0xc220000017197823 */ /* 0x000fe20000000012 */
[----:B------:R-:W-:Y:S02]  /*0350*/  FADD R18, R22, R23 ;  /* 0x0000001716127221 */ /* 0x000fe40000000000 */
[----:B0-----:R-:W-:Y:S01]  /*0360*/  FFMA R3, R2, -40, R3 ;  /* 0xc220000002037823 */ /* 0x001fe20000000003 */
[----:B------:R-:W-:Y:S01]  /*0370*/  FADD R2, R20, R2 ;  /* 0x0000000214027221 */ /* 0x000fe20000000000 */
[----:B------:R-:W-:Y:S01]  /*0380*/  FFMA R23, R25, R21, R18 ;  /* 0x0000001519177223 */ /* 0x000fe20000000012 */
[----:B------:R-:W-:-:S02]  /*0390*/  FFMA R18, R24, -10, R0 ;  /* 0xc120000018127823 */ /* 0x000fc40000000000 */
[----:B------:R-:W-:Y:S02]  /*03a0*/  FFMA R21, R21, R3, R2 ;  /* 0x0000000315157223 */ /* 0x000fe40000000002 */
[----:B------:R-:W-:Y:S01]  /*03b0*/  FFMA R3, R19, R18, R24 ;  /* 0x0000001213037223 */ /* 0x000fe20000000018 */
[----:B------:R-:W-:Y:S01]  /*03c0*/  FADD R19, -R22, R23 ;  /* 0x0000001716137221 */ /* 0x000fe20000000100 */
[----:B------:R-:W-:Y:S01]  /*03d0*/  FADD R18, -R20, R21 ;  /* 0x0000001514127221 */ /* 0x000fe20000000100 */
[----:B--2---:R-:W-:Y:S06]  /*03e0*/  @!P0 BRA `(.L_x_21) ;  /* 0x00000000000c8947 */ /* 0x004fec0003800000 */
[----:B------:R-:W-:-:S07]  /*03f0*/  MOV R24, 0x410 ;  /* 0x0000041000187802 */ /* 0x000fce0000000f00 */
[----:B------:R-:W-:Y:S05]  /*0400*/  CALL.REL.NOINC `($__internal_2_$__cuda_sm3x_div_rn_noftz_f32_slowpath) ;  /* 0x0000000000a87944 */ /* 0x000fea0003c00000 */
[----:B------:R-:W-:-:S07]  /*0410*/  IMAD.MOV.U32 R3, RZ, RZ, R25 ;  /* 0x000000ffff037224 */ /* 0x000fce00078e0019 */
.L_x_21:
[----:B------:R-:W-:Y:S05]  /*0420*/  BSYNC.RECONVERGENT B1 ;  /* 0x0000000000017941 */ /* 0x000fea0003800200 */
.L_x_20:
[----:B------:R-:W-:Y:S01]  /*0430*/  FSEL R3, R0, R3, !P2 ;  /* 0x0000000300037208 */ /* 0x000fe20005000000 */
[----:B------:R-:W-:Y:S03]  /*0440*/  STG.E desc[UR6][R10.64], R22 ;  /* 0x000000160a007986 */ /* 0x000fe6000c101906 */
[CC--:B------:R-:W-:Y:S01]  /*0450*/  FSETP.GT.AND P0, PT, R19.reuse, R3.reuse, PT ;  /* 0x000000031300720b */ /* 0x0c0fe20003f04000 */
[----:B------:R0:W-:Y:S01]  /*0460*/  STG.E desc[UR6][R6.64], R20 ;  /* 0x0000001406007986 */ /* 0x0001e2000c101906 */
[CC--:B------:R-:W-:Y:S02]  /*0470*/  FSETP.GT.AND P1, PT, R18.reuse, R3.reuse, PT ;  /* 0x000000031200720b */ /* 0x0c0fe40003f24000 */
[-C--:B------:R-:W-:Y:S02]  /*0480*/  FSETP.GEU.AND P2, PT, R19, -R3.reuse, PT ;  /* 0x800000031300720b */ /* 0x080fe40003f4e000 */
[----:B------:R-:W-:-:S07]  /*0490*/  FSETP.GEU.AND P3, PT, R18, -R3, PT ;  /* 0x800000031200720b */ /* 0x000fce0003f6e000 */
[--C-:B------:R-:W-:Y:S02]  /*04a0*/  @P0 FADD R23, R22, R3.reuse ;  /* 0x0000000316170221 */ /* 0x100fe40000000000 */
[--C-:B------:R-:W-:Y:S02]  /*04b0*/  @P1 FADD R21, R20, R3.reuse ;  /* 0x0000000314151221 */ /* 0x100fe40000000000 */
[--C-:B------:R-:W-:Y:S02]  /*04c0*/  @!P2 FADD R23, R22, -R3.reuse ;  /* 0x800000031617a221 */ /* 0x100fe40000000000 */
[----:B------:R-:W-:-:S03]  /*04d0*/  @!P3 FADD R21, R20, -R3 ;  /* 0x800000031415b221 */ /* 0x000fc60000000000 */
[----:B------:R1:W-:Y:S04]  /*04e0*/  STG.E desc[UR6][R12.64], R23 ;  /* 0x000000170c007986 */ /* 0x0003e8000c101906 */
[----:B------:R1:W-:Y:S04]  /*04f0*/  STG.E desc[UR6][R8.64], R21 ;  /* 0x0000001508007986 */ /* 0x0003e8000c101906 */
[----:B------:R1:W-:Y:S04]  /*0500*/  STG.E desc[UR6][R16.64], RZ ;  /* 0x000000ff10007986 */ /* 0x0003e8000c101906 */
[----:B------:R1:W-:Y:S04]  /*0510*/  STG.E desc[UR6][R14.64], RZ ;  /* 0x000000ff0e007986 */ /* 0x0003e8000c101906 */
[----:B------:R-:W2:Y:S04]  /*0520*/  LDG.E R5, desc[UR6][R4.64] ;  /* 0x0000000604057981 */ /* 0x000ea8000c1e1900 */
[----:B------:R-:W2:Y:S04]  /*0530*/  LDG.E R0, desc[UR6][R12.64] ;  /* 0x000000060c007981 */ /* 0x000ea8000c1e1900 */
[----:B------:R-:W3:Y:S01]  /*0540*/  LDG.E R2, desc[UR6][R8.64] ;  /* 0x0000000608027981 */ /* 0x000ee2000c1e1900 */
[----:B------:R-:W-:Y:S01]  /*0550*/  BSSY.RECONVERGENT B0, `(.L_x_22) ;  /* 0x000000d000007945 */ /* 0x000fe20003800200 */
[--C-:B--2---:R-:W-:Y:S01]  /*0560*/  FADD R3, R0, -R5.reuse ;  /* 0x8000000500037221 */ /* 0x104fe20000000000 */
[----:B---3--:R-:W-:-:S04]  /*0570*/  FADD R18, R2, -R5 ;  /* 0x8000000502127221 */ /* 0x008fc80000000000 */
[----:B------:R-:W-:Y:S02]  /*0580*/  FSETP.GEU.AND P0, PT, R3, -1, PT ;  /* 0xbf8000000300780b */ /* 0x000fe40003f0e000 */
[----:B------:R-:W-:-:S11]  /*0590*/  FSETP.GEU.AND P1, PT, R18, -1, PT ;  /* 0xbf8000001200780b */ /* 0x000fd60003f2e000 */
[C---:B------:R-:W-:Y:S02]  /*05a0*/  @!P0 FADD R3, R5.reuse, -1 ;  /* 0xbf80000005038421 */ /* 0x040fe40000000000 */
[----:B0-----:R-:W-:-:S03]  /*05b0*/  @!P1 FADD R7, R5, -1 ;  /* 0xbf80000005079421 */ /* 0x001fc60000000000 */
[----:B------:R1:W-:Y:S01]  /*05c0*/  @!P0 STG.E desc[UR6][R12.64], R3 ;  /* 0x000000030c008986 */ /* 0x0003e2000c101906 */
[----:B------:R-:W-:Y:S05]  /*05d0*/  @!P0 BRA `(.L_x_23) ;  /* 0x0000000000108947 */ /* 0x000fea0003800000 */
[----:B------:R-:W-:-:S05]  /*05e0*/  FADD R0, R0, R5 ;  /* 0x0000000500007221 */ /* 0x000fca0000000000 */
[----:B------:R-:W-:-:S13]  /*05f0*/  FSETP.GT.AND P0, PT, R0, 1, PT ;  /* 0x3f8000000000780b */ /* 0x000fda0003f04000 */
[----:B-1----:R-:W-:-:S05]  /*0600*/  @P0 FADD R3, -R5, 1 ;  /* 0x3f80000005030421 */ /* 0x002fca0000000100 */
[----:B------:R0:W-:Y:S02]  /*0610*/  @P0 STG.E desc[UR6][R12.64], R3 ;  /* 0x000000030c000986 */ /* 0x0001e4000c101906 */
.L_x_23:
[----:B------:R-:W-:Y:S05]  /*0620*/  BSYNC.RECONVERGENT B0 ;  /* 0x0000000000007941 */ /* 0x000fea0003800200 */
.L_x_22:
[----:B------:R2:W-:Y:S01]  /*0630*/  @!P1 STG.E desc[UR6][R8.64], R7 ;  /* 0x0000000708009986 */ /* 0x0005e2000c101906 */
[----:B------:R-:W-:Y:S05]  /*0640*/  @!P1 EXIT ;  /* 0x000000000000994d */ /* 0x000fea0003800000 */
[----:B------:R-:W-:-:S05]  /*0650*/  FADD R2, R2, R5 ;  /* 0x0000000502027221 */ /* 0x000fca0000000000 */
[----:B------:R-:W-:-:S13]  /*0660*/  FSETP.GT.AND P0, PT, R2, 1, PT ;  /* 0x3f8000000200780b */ /* 0x000fda0003f04000 */
[----:B------:R-:W-:Y:S05]  /*0670*/  @!P0 EXIT ;  /* 0x000000000000894d */ /* 0x000fea0003800000 */
[----:B------:R-:W-:-:S05]  /*0680*/  FADD R5, -R5, 1 ;  /* 0x3f80000005057421 */ /* 0x000fca0000000100 */
[----:B------:R-:W-:Y:S01]  /*0690*/  STG.E desc[UR6][R8.64], R5 ;  /* 0x0000000508007986 */ /* 0x000fe2000c101906 */
[----:B------:R-:W-:Y:S05]  /*06a0*/  EXIT ;  /* 0x000000000000794d */ /* 0x000fea0003800000 */
        .weak           $__internal_2_$__cuda_sm3x_div_rn_noftz_f32_slowpath
        .type           $__internal_2_$__cuda_sm3x_div_rn_noftz_f32_slowpath,@function
        .size           $__internal_2_$__cuda_sm3x_div_rn_noftz_f32_slowpath,(.L_x_39 - $__internal_2_$__cuda_sm3x_div_rn_noftz_f32_slowpath)
$__internal_2_$__cuda_sm3x_div_rn_noftz_f32_slowpath:
[--C-:B------:R-:W-:Y:S01]  /*06b0*/  SHF.R.U32.HI R2, RZ, 0x17, R0.reuse ;  /* 0x00000017ff027819 */ /* 0x100fe20000011600 */
[----:B------:R-:W-:Y:S04]  /*06c0*/  BSSY.RECONVERGENT B0, `(.L_x_24) ;  /* 0x000005c000007945 */ /* 0x000fe80003800200 */
[----:B------:R-:W-:Y:S01]  /*06d0*/  BSSY.RELIABLE B2, `(.L_x_25) ;  /* 0x000001a000027945 */ /* 0x000fe20003800100 */
[----:B------:R-:W-:Y:S01]  /*06e0*/  LOP3.LUT R25, R2, 0xff, RZ, 0xc0, !PT ;  /* 0x000000ff02197812 */ /* 0x000fe200078ec0ff */
[----:B------:R-:W-:-:S03]  /*06f0*/  IMAD.MOV.U32 R2, RZ, RZ, R0 ;  /* 0x000000ffff027224 */ /* 0x000fc600078e0000 */
[----:B------:R-:W-:-:S04]  /*0700*/  IADD3 R26, PT, PT, R25, -0x1, RZ ;  /* 0xffffffff191a7810 */ /* 0x000fc80007ffe0ff */
[----:B------:R-:W-:-:S13]  /*0710*/  ISETP.GT.U32.OR P0, PT, R26, 0xfd, !PT ;  /* 0x000000fd1a00780c */ /* 0x000fda0007f04470 */
[----:B------:R-:W-:Y:S01]  /*0720*/  @!P0 MOV R3, RZ ;  /* 0x000000ff00038202 */ /* 0x000fe20000000f00 */
[----:B------:R-:W-:Y:S06]  /*0730*/  @!P0 BRA `(.L_x_26) ;  /* 0x00000000004c8947 */ /* 0x000fec0003800000 */
[----:B------:R-:W-:-:S13]  /*0740*/  FSETP.GTU.FTZ.AND P0, PT, |R0|, +INF , PT ;  /* 0x7f8000000000780b */ /* 0x000fda0003f1c200 */
[----:B------:R-:W-:Y:S05]  /*0750*/  @P0 BREAK.RELIABLE B2 ;  /* 0x0000000000020942 */ /* 0x000fea0003800100 */
[----:B------:R-:W-:Y:S05]  /*0760*/  @P0 BRA `(.L_x_27) ;  /* 0x0000000400400947 */ /* 0x000fea0003800000 */
[----:B------:R-:W-:-:S05]  /*0770*/  IMAD.MOV.U32 R3, RZ, RZ, 0x41200000 ;  /* 0x41200000ff037424 */ /* 0x000fca00078e00ff */
[----:B------:R-:W-:-:S13]  /*0780*/  LOP3.LUT P0, RZ, R3, 0x7fffffff, R2, 0xc8, !PT ;  /* 0x7fffffff03ff7812 */ /* 0x000fda000780c802 */
[----:B------:R-:W-:Y:S05]  /*0790*/  @!P0 BREAK.RELIABLE B2 ;  /* 0x0000000000028942 */ /* 0x000fea0003800100 */
[----:B------:R-:W-:Y:S05]  /*07a0*/  @!P0 BRA `(.L_x_28) ;  /* 0x0000000400288947 */ /* 0x000fea0003800000 */
[----:B------:R-:W-:-:S13]  /*07b0*/  LOP3.LUT P0, RZ, R2, 0x7fffffff, RZ, 0xc0, !PT ;  /* 0x7fffffff02ff7812 */ /* 0x000fda000780c0ff */
[----:B------:R-:W-:Y:S05]  /*07c0*/  @!P0 BREAK.RELIABLE B2 ;  /* 0x0000000000028942 */ /* 0x000fea0003800100 */
[----:B------:R-:W-:Y:S05]  /*07d0*/  @!P0 BRA `(.L_x_29) ;  /* 0x0000000400148947 */ /* 0x000fea0003800000 */
[----:B------:R-:W-:Y:S02]  /*07e0*/  FSETP.NEU.FTZ.AND P0, PT, |R0|, +INF , PT ;  /* 0x7f8000000000780b */ /* 0x000fe40003f1d200 */
[----:B------:R-:W-:-:S04]  /*07f0*/  LOP3.LUT P1, RZ, R3, 0x7fffffff, RZ, 0xc0, !PT ;  /* 0x7fffffff03ff7812 */ /* 0x000fc8000782c0ff */
[----:B------:R-:W-:-:S13]  /*0800*/  PLOP3.LUT P0, PT, P0, P1, PT, 0x2f, 0xf2 ;  /* 0x0000000000f2781c */ /* 0x000fda0000702577 */
[----:B------:R-:W-:Y:S05]  /*0810*/  @P0 BREAK.RELIABLE B2 ;  /* 0x0000000000020942 */ /* 0x000fea0003800100 */
[----:B------:R-:W-:Y:S05]  /*0820*/  @P0 BRA `(.L_x_30) ;  /* 0x0000000000f40947 */ /* 0x000fea0003800000 */
[----:B------:R-:W-:-:S13]  /*0830*/  ISETP.GE.AND P0, PT, R26, RZ, PT ;  /* 0x000000ff1a00720c */ /* 0x000fda0003f06270 */
[----:B------:R-:W-:Y:S01]  /*0840*/  @P0 MOV R3, RZ ;  /* 0x000000ff00030202 */ /* 0x000fe20000000f00 */
[----:B------:R-:W-:Y:S01]  /*0850*/  @!P0 FFMA R2, R0, 1.84467440737095516160e+19, RZ ;  /* 0x5f80000000028823 */ /* 0x000fe200000000ff */
[----:B------:R-:W-:-:S07]  /*0860*/  @!P0 IMAD.MOV.U32 R3, RZ, RZ, -0x40 ;  /* 0xffffffc0ff038424 */ /* 0x000fce00078e00ff */
.L_x_26:
[----:B------:R-:W-:Y:S05]  /*0870*/  BSYNC.RELIABLE B2 ;  /* 0x0000000000027941 */ /* 0x000fea0003800100 */
.L_x_25:
[----:B------:R-:W-:Y:S01]  /*0880*/  UMOV UR4, 0x41200000 ;  /* 0x4120000000047882 */ /* 0x000fe20000000000 */
[----:B------:R-:W-:Y:S01]  /*0890*/  IADD3 R25, PT, PT, R25, -0x7f, RZ ;  /* 0xffffff8119197810 */ /* 0x000fe20007ffe0ff */
[----:B------:R-:W-:Y:S01]  /*08a0*/  UIADD3 UR4, UPT, UPT, UR4, -0x1800000, URZ ;  /* 0xfe80000004047890 */ /* 0x000fe2000fffe0ff */
[----:B------:R-:W-:Y:S02]  /*08b0*/  BSSY.RECONVERGENT B2, `(.L_x_31) ;  /* 0x0000033000027945 */ /* 0x000fe40003800200 */
[----:B------:R-:W-:Y:S01]  /*08c0*/  IADD3 R3, PT, PT, R3, -0x3, R25 ;  /* 0xfffffffd03037810 */ /* 0x000fe20007ffe019 */
[----:B------:R-:W-:Y:S02]  /*08d0*/  IMAD R2, R25, -0x800000, R2 ;  /* 0xff80000019027824 */ /* 0x000fe400078e0202 */
[----:B------:R-:W-:-:S03]  /*08e0*/  FADD.FTZ R27, -RZ, -UR4 ;  /* 0x80000004ff1b7e21 */ /* 0x000fc60008010100 */
[----:B------:R-:W0:Y:S02]  /*08f0*/  MUFU.RCP R26, UR4 ;  /* 0x00000004001a7d08 */ /* 0x000e240008001000 */
[----:B0-----:R-:W-:-:S04]  /*0900*/  FFMA R25, R26, R27, 1 ;  /* 0x3f8000001a197423 */ /* 0x001fc8000000001b */
[----:B------:R-:W-:-:S04]  /*0910*/  FFMA R26, R26, R25, R26 ;  /* 0x000000191a1a7223 */ /* 0x000fc8000000001a */
[----:B------:R-:W-:-:S04]  /*0920*/  FFMA R25, R2, R26, RZ ;  /* 0x0000001a02197223 */ /* 0x000fc800000000ff */
[----:B------:R-:W-:-:S04]  /*0930*/  FFMA R28, R27, R25, R2 ;  /* 0x000000191b1c7223 */ /* 0x000fc80000000002 */
[----:B------:R-:W-:-:S04]  /*0940*/  FFMA R25, R26, R28, R25 ;  /* 0x0000001c1a197223 */ /* 0x000fc80000000019 */
[----:B------:R-:W-:-:S04]  /*0950*/  FFMA R28, R27, R25, R2 ;  /* 0x000000191b1c7223 */ /* 0x000fc80000000002 */
[----:B------:R-:W-:-:S05]  /*0960*/  FFMA R2, R26, R28, R25 ;  /* 0x0000001c1a027223 */ /* 0x000fca0000000019 */
[----:B------:R-:W-:-:S04]  /*0970*/  SHF.R.U32.HI R27, RZ, 0x17, R2 ;  /* 0x00000017ff1b7819 */ /* 0x000fc80000011602 */
[----:B------:R-:W-:-:S05]  /*0980*/  LOP3.LUT R27, R27, 0xff, RZ, 0xc0, !PT ;  /* 0x000000ff1b1b7812 */ /* 0x000fca00078ec0ff */
[----:B------:R-:W-:-:S05]  /*0990*/  IMAD.IADD R27, R27, 0x1, R3 ;  /* 0x000000011b1b7824 */ /* 0x000fca00078e0203 */
[----:B------:R-:W-:-:S04]  /*09a0*/  IADD3 R29, PT, PT, R27, -0x1, RZ ;  /* 0xffffffff1b1d7810 */ /* 0x000fc80007ffe0ff */
        /* <DEDUP_REMOVED lines=9> */
[CCC-:B------:R-:W-:Y:S01]  /*0a40*/  FFMA.RP R3, R26.reuse, R28.reuse, R25.reuse ;  /* 0x0000001c1a037223 */ /* 0x1c0fe20000008019 */
[CCC-:B------:R-:W-:Y:S01]  /*0a50*/  FFMA.RM R29, R26.reuse, R28.reuse, R25.reuse ;  /* 0x0000001c1a1d7223 */ /* 0x1c0fe20000004019 */
[----:B------:R-:W-:Y:S01]  /*0a60*/  FFMA.RZ R25, R26, R28, R25 ;  /* 0x0000001c1a197223 */ /* 0x000fe2000000c019 */
[C---:B------:R-:W-:Y:S01]  /*0a70*/  VIADD R26, R27.reuse, 0x20 ;  /* 0x000000201b1a7836 */ /* 0x040fe20000000000 */
[C---:B------:R-:W-:Y:S02]  /*0a80*/  ISETP.NE.AND P3, PT, R27.reuse, RZ, PT ;  /* 0x000000ff1b00720c */ /* 0x040fe40003f65270 */
[----:B------:R-:W-:Y:S02]  /*0a90*/  ISETP.NE.AND P1, PT, R27, RZ, PT ;  /* 0x000000ff1b00720c */ /* 0x000fe40003f25270 */
[----:B------:R-:W-:Y:S02]  /*0aa0*/  LOP3.LUT R25, R25, 0x7fffff, RZ, 0xc0, !PT ;  /* 0x007fffff19197812 */ /* 0x000fe400078ec0ff */
[----:B------:R-:W-:-:S02]  /*0ab0*/  IADD3 R27, PT, PT, -R27, RZ, RZ ;  /* 0x000000ff1b1b7210 */ /* 0x000fc40007ffe1ff */
[----:B------:R-:W-:Y:S02]  /*0ac0*/  LOP3.LUT R25, R25, 0x800000, RZ, 0xfc, !PT ;  /* 0x0080000019197812 */ /* 0x000fe400078efcff */
[----:B------:R-:W-:Y:S02]  /*0ad0*/  FSETP.NEU.FTZ.AND P0, PT, R3, R29, PT ;  /* 0x0000001d0300720b */ /* 0x000fe40003f1d000 */
[----:B------:R-:W-:-:S04]  /*0ae0*/  SHF.L.U32 R26, R25, R26, RZ ;  /* 0x0000001a191a7219 */ /* 0x000fc800000006ff */
[----:B------:R-:W-:Y:S02]  /*0af0*/  ISETP.NE.AND P1, PT, R26, RZ, P1 ;  /* 0x000000ff1a00720c */ /* 0x000fe40000f25270 */
[----:B------:R-:W-:Y:S02]  /*0b00*/  SEL R26, R27, RZ, P3 ;  /* 0x000000ff1b1a7207 */ /* 0x000fe40001800000 */
[----:B------:R-:W-:Y:S02]  /*0b10*/  PLOP3.LUT P0, PT, P0, P1, PT, 0xf8, 0x8f ;  /* 0x00000000008f781c */ /* 0x000fe40000703f70 */
[----:B------:R-:W-:Y:S02]  /*0b20*/  SHF.R.U32.HI R26, RZ, R26, R25 ;  /* 0x0000001aff1a7219 */ /* 0x000fe40000011619 */
[----:B------:R-:W-:Y:S02]  /*0b30*/  SEL R3, RZ, 0x1, !P0 ;  /* 0x00000001ff037807 */ /* 0x000fe40004000000 */
[----:B------:R-:W-:-:S04]  /*0b40*/  SHF.R.U32.HI R28, RZ, 0x1, R26 ;  /* 0x00000001ff1c7819 */ /* 0x000fc8000001161a */
[----:B------:R-:W-:-:S04]  /*0b50*/  LOP3.LUT R3, R3, 0x1, R28, 0xf8, !PT ;  /* 0x0000000103037812 */ /* 0x000fc800078ef81c */
[----:B------:R-:W-:-:S05]  /*0b60*/  LOP3.LUT R3, R3, R26, RZ, 0xc0, !PT ;  /* 0x0000001a03037212 */ /* 0x000fca00078ec0ff */
[----:B------:R-:W-:-:S05]  /*0b70*/  IMAD.IADD R3, R28, 0x1, R3 ;  /* 0x000000011c037824 */ /* 0x000fca00078e0203 */
[----:B------:R-:W-:Y:S01]  /*0b80*/  LOP3.LUT R2, R3, R2, RZ, 0xfc, !PT ;  /* 0x0000000203027212 */ /* 0x000fe200078efcff */
[----:B------:R-:W-:Y:S06]  /*0b90*/  BRA `(.L_x_34) ;  /* 0x0000000000107947 */ /* 0x000fec0003800000 */
.L_x_33:
[----:B------:R-:W-:-:S04]  /*0ba0*/  LOP3.LUT R2, R2, 0x80000000, RZ, 0xc0, !PT ;  /* 0x8000000002027812 */ /* 0x000fc800078ec0ff */
[----:B------:R-:W-:Y:S01]  /*0bb0*/  LOP3.LUT R2, R2, 0x7f800000, RZ, 0xfc, !PT ;  /* 0x7f80000002027812 */ /* 0x000fe200078efcff */
[----:B------:R-:W-:Y:S06]  /*0bc0*/  BRA `(.L_x_34) ;  /* 0x0000000000047947 */ /* 0x000fec0003800000 */
.L_x_32:
[----:B------:R-:W-:-:S07]  /*0bd0*/  LEA R2, R3, R2, 0x17 ;  /* 0x0000000203027211 */ /* 0x000fce00078eb8ff */
.L_x_34:
[----:B------:R-:W-:Y:S05]  /*0be0*/  BSYNC.RECONVERGENT B2 ;  /* 0x0000000000027941 */ /* 0x000fea0003800200 */
.L_x_31:
[----:B------:R-:W-:Y:S05]  /*0bf0*/  BRA `(.L_x_35) ;  /* 0x0000000000207947 */ /* 0x000fea0003800000 */
.L_x_30:
[----:B------:R-:W-:-:S04]  /*0c00*/  LOP3.LUT R2, R3, 0x80000000, R2, 0x48, !PT ;  /* 0x8000000003027812 */ /* 0x000fc800078e4802 */
[----:B------:R-:W-:Y:S01]  /*0c10*/  LOP3.LUT R2, R2, 0x7f800000, RZ, 0xfc, !PT ;  /* 0x7f80000002027812 */ /* 0x000fe200078efcff */
[----:B------:R-:W-:Y:S06]  /*0c20*/  BRA `(.L_x_35) ;  /* 0x0000000000147947 */ /* 0x000fec0003800000 */
.L_x_29:
[----:B------:R-:W-:Y:S01]  /*0c30*/  LOP3.LUT R2, R3, 0x80000000, R2, 0x48, !PT ;  /* 0x8000000003027812 */ /* 0x000fe200078e4802 */
[----:B------:R-:W-:Y:S06]  /*0c40*/  BRA `(.L_x_35) ;  /* 0x00000000000c7947 */ /* 0x000fec0003800000 */
.L_x_28:
[----:B------:R-:W0:Y:S01]  /*0c50*/  MUFU.RSQ R2, -QNAN ;  /* 0xffc0000000027908 */ /* 0x000e220000001400 */
[----:B------:R-:W-:Y:S05]  /*0c60*/  BRA `(.L_x_35) ;  /* 0x0000000000047947 */ /* 0x000fea0003800000 */
.L_x_27:
[----:B------:R-:W-:-:S07]  /*0c70*/  FADD.FTZ R2, R0, 10 ;  /* 0x4120000000027421 */ /* 0x000fce0000010000 */
.L_x_35:
[----:B------:R-:W-:Y:S05]  /*0c80*/  BSYNC.RECONVERGENT B0 ;  /* 0x0000000000007941 */ /* 0x000fea0003800200 */
.L_x_24:
[----:B0-----:R-:W-:Y:S01]  /*0c90*/  IMAD.MOV.U32 R25, RZ, RZ, R2 ;  /* 0x000000ffff197224 */ /* 0x001fe200078e0002 */
[----:B------:R-:W-:Y:S01]  /*0ca0*/  MOV R2, R24 ;  /* 0x0000001800027202 */ /* 0x000fe20000000f00 */
[----:B------:R-:W-:-:S04]  /*0cb0*/  IMAD.MOV.U32 R3, RZ, RZ, 0x0 ;  /* 0x00000000ff037424 */ /* 0x000fc800078e00ff */
[----:B------:R-:W-:Y:S05]  /*0cc0*/  RET.REL.NODEC R2 `(_Z6updatePfS_S_S_S_S_fffiPKfPb) ;  /* 0xfffffff002cc7950 */ /* 0x000fea0003c3ffff */
.L_x_36:
        /* <DEDUP_REMOVED lines=11> */
.L_x_39:


//--------------------- .nv.shared.reserved.0     --------------------------
	.section	.nv.shared.reserved.0,"aw",@nobits
	.weak		__nv_reservedSMEM_offset_0_alias
	.size		__nv_reservedSMEM_offset_0_alias, 0, 64
	.other		__nv_reservedSMEM_offset_0_alias,@"STO_CUDA_RESERVED_SHARED STV_DEFAULT"
__nv_reservedSMEM_offset_0_alias:
	.zero		0
	.zero		64


//--------------------- .nv.constant0._Z12solveContactPfS_S_S_S_iPb --------------------------
	.section	.nv.constant0._Z12solveContactPfS_S_S_S_iPb,"a",@progbits
	.sectionflags	@""
	.align	4
.nv.constant0._Z12solveContactPfS_S_S_S_iPb:
	.zero		952


//--------------------- .nv.constant0._Z6updatePfS_S_S_S_S_fffiPKfPb --------------------------
	.section	.nv.constant0._Z6updatePfS_S_S_S_S_fffiPKfPb,"a",@progbits
	.sectionflags	@""
	.align	4
.nv.constant0._Z6updatePfS_S_S_S_S_fffiPKfPb:
	.zero		976


//--------------------- SYMBOLS --------------------------

	.type		.nv.reservedSmem.offset0,@object
	.size		.nv.reservedSmem.offset0,0x4
